//
// Generated by NVIDIA NVVM Compiler
//
// Compiler Build ID: CL-36424714
// Cuda compilation tools, release 13.0, V13.0.88
// Based on NVVM 20.0.0
//

.version 9.0
.target sm_100
.address_size 64

	// .globl	_ZN3cub18CUB_300001_SM_10006detail11EmptyKernelIvEEvv
// _ZZN3cub18CUB_300001_SM_10006detail6select23DeviceSelectSweepKernelINS2_10policy_hubIN4cuda3std3__45tupleIJ4int26float2EEENS0_8NullTypeEiLb0ELNS0_10SelectImplE1EE10Policy1000EN6thrust24THRUST_300001_SM_1000_NS12zip_iteratorINS8_IJNSH_10device_ptrIS9_EENSJ_ISA_EEEEEEEPSC_SN_PlNS0_13ScanTileStateIiLb1EEENS7_10__not_fn_tI12is_bad_matchEESC_iNS2_19streaming_context_tIlLb1EEELSD_1EEEvT0_T1_T2_T3_T4_T5_T6_T7_iT8_NS1_7vsmem_tEE19static_temp_storage has been demoted
.global .align 1 .b8 _ZN34_INTERNAL_01e3f73b_4_k_cu_aa58e6684cuda3std3__45__cpo5beginE[1];
.global .align 1 .b8 _ZN34_INTERNAL_01e3f73b_4_k_cu_aa58e6684cuda3std3__45__cpo3endE[1];
.global .align 1 .b8 _ZN34_INTERNAL_01e3f73b_4_k_cu_aa58e6684cuda3std3__45__cpo6cbeginE[1];
.global .align 1 .b8 _ZN34_INTERNAL_01e3f73b_4_k_cu_aa58e6684cuda3std3__45__cpo4cendE[1];
.global .align 1 .b8 _ZN34_INTERNAL_01e3f73b_4_k_cu_aa58e6684cuda3std3__45__cpo6rbeginE[1];
.global .align 1 .b8 _ZN34_INTERNAL_01e3f73b_4_k_cu_aa58e6684cuda3std3__45__cpo4rendE[1];
.global .align 1 .b8 _ZN34_INTERNAL_01e3f73b_4_k_cu_aa58e6684cuda3std3__45__cpo7crbeginE[1];
.global .align 1 .b8 _ZN34_INTERNAL_01e3f73b_4_k_cu_aa58e6684cuda3std3__45__cpo5crendE[1];
.global .align 1 .b8 _ZN34_INTERNAL_01e3f73b_4_k_cu_aa58e6684cuda3std3__436_GLOBAL__N__01e3f73b_4_k_cu_aa58e6686ignoreE[1];
.global .align 1 .b8 _ZN34_INTERNAL_01e3f73b_4_k_cu_aa58e6684cuda3std3__419piecewise_constructE[1];
.global .align 1 .b8 _ZN34_INTERNAL_01e3f73b_4_k_cu_aa58e6684cuda3std3__48in_placeE[1];
.global .align 1 .b8 _ZN34_INTERNAL_01e3f73b_4_k_cu_aa58e6684cuda3std3__420unreachable_sentinelE[1];
.global .align 1 .b8 _ZN34_INTERNAL_01e3f73b_4_k_cu_aa58e6684cuda3std3__47nulloptE[1];
.global .align 1 .b8 _ZN34_INTERNAL_01e3f73b_4_k_cu_aa58e6684cuda3std3__48unexpectE[1];
.global .align 1 .b8 _ZN34_INTERNAL_01e3f73b_4_k_cu_aa58e6684cuda3std6ranges3__45__cpo4swapE[1];
.global .align 1 .b8 _ZN34_INTERNAL_01e3f73b_4_k_cu_aa58e6684cuda3std6ranges3__45__cpo9iter_moveE[1];
.global .align 1 .b8 _ZN34_INTERNAL_01e3f73b_4_k_cu_aa58e6684cuda3std6ranges3__45__cpo5beginE[1];
.global .align 1 .b8 _ZN34_INTERNAL_01e3f73b_4_k_cu_aa58e6684cuda3std6ranges3__45__cpo3endE[1];
.global .align 1 .b8 _ZN34_INTERNAL_01e3f73b_4_k_cu_aa58e6684cuda3std6ranges3__45__cpo6cbeginE[1];
.global .align 1 .b8 _ZN34_INTERNAL_01e3f73b_4_k_cu_aa58e6684cuda3std6ranges3__45__cpo4cendE[1];
.global .align 1 .b8 _ZN34_INTERNAL_01e3f73b_4_k_cu_aa58e6684cuda3std6ranges3__45__cpo7advanceE[1];
.global .align 1 .b8 _ZN34_INTERNAL_01e3f73b_4_k_cu_aa58e6684cuda3std6ranges3__45__cpo9iter_swapE[1];
.global .align 1 .b8 _ZN34_INTERNAL_01e3f73b_4_k_cu_aa58e6684cuda3std6ranges3__45__cpo4nextE[1];
.global .align 1 .b8 _ZN34_INTERNAL_01e3f73b_4_k_cu_aa58e6684cuda3std6ranges3__45__cpo4prevE[1];
.global .align 1 .b8 _ZN34_INTERNAL_01e3f73b_4_k_cu_aa58e6684cuda3std6ranges3__45__cpo4dataE[1];
.global .align 1 .b8 _ZN34_INTERNAL_01e3f73b_4_k_cu_aa58e6684cuda3std6ranges3__45__cpo5cdataE[1];
.global .align 1 .b8 _ZN34_INTERNAL_01e3f73b_4_k_cu_aa58e6684cuda3std6ranges3__45__cpo4sizeE[1];
.global .align 1 .b8 _ZN34_INTERNAL_01e3f73b_4_k_cu_aa58e6684cuda3std6ranges3__45__cpo5ssizeE[1];
.global .align 1 .b8 _ZN34_INTERNAL_01e3f73b_4_k_cu_aa58e6684cuda3std6ranges3__45__cpo8distanceE[1];
.global .align 1 .b8 _ZN34_INTERNAL_01e3f73b_4_k_cu_aa58e6686thrust24THRUST_300001_SM_1000_NS8cuda_cub3parE[1];
.global .align 1 .b8 _ZN34_INTERNAL_01e3f73b_4_k_cu_aa58e6686thrust24THRUST_300001_SM_1000_NS8cuda_cub10par_nosyncE[1];
.global .align 1 .b8 _ZN34_INTERNAL_01e3f73b_4_k_cu_aa58e6686thrust24THRUST_300001_SM_1000_NS6system6detail10sequential3seqE[1];
.global .align 1 .b8 _ZN34_INTERNAL_01e3f73b_4_k_cu_aa58e6686thrust24THRUST_300001_SM_1000_NS12placeholders2_1E[1];
.global .align 1 .b8 _ZN34_INTERNAL_01e3f73b_4_k_cu_aa58e6686thrust24THRUST_300001_SM_1000_NS12placeholders2_2E[1];
.global .align 1 .b8 _ZN34_INTERNAL_01e3f73b_4_k_cu_aa58e6686thrust24THRUST_300001_SM_1000_NS12placeholders2_3E[1];
.global .align 1 .b8 _ZN34_INTERNAL_01e3f73b_4_k_cu_aa58e6686thrust24THRUST_300001_SM_1000_NS12placeholders2_4E[1];
.global .align 1 .b8 _ZN34_INTERNAL_01e3f73b_4_k_cu_aa58e6686thrust24THRUST_300001_SM_1000_NS12placeholders2_5E[1];
.global .align 1 .b8 _ZN34_INTERNAL_01e3f73b_4_k_cu_aa58e6686thrust24THRUST_300001_SM_1000_NS12placeholders2_6E[1];
.global .align 1 .b8 _ZN34_INTERNAL_01e3f73b_4_k_cu_aa58e6686thrust24THRUST_300001_SM_1000_NS12placeholders2_7E[1];
.global .align 1 .b8 _ZN34_INTERNAL_01e3f73b_4_k_cu_aa58e6686thrust24THRUST_300001_SM_1000_NS12placeholders2_8E[1];
.global .align 1 .b8 _ZN34_INTERNAL_01e3f73b_4_k_cu_aa58e6686thrust24THRUST_300001_SM_1000_NS12placeholders2_9E[1];
.global .align 1 .b8 _ZN34_INTERNAL_01e3f73b_4_k_cu_aa58e6686thrust24THRUST_300001_SM_1000_NS12placeholders3_10E[1];
.global .align 1 .b8 _ZN34_INTERNAL_01e3f73b_4_k_cu_aa58e6686thrust24THRUST_300001_SM_1000_NS3seqE[1];

.visible .entry _ZN3cub18CUB_300001_SM_10006detail11EmptyKernelIvEEvv()
{


	ret;

}
	// .globl	_ZN3cub18CUB_300001_SM_10006detail4scan23DeviceCompactInitKernelINS0_13ScanTileStateIiLb1EEEPlEEvT_iT0_
.visible .entry _ZN3cub18CUB_300001_SM_10006detail4scan23DeviceCompactInitKernelINS0_13ScanTileStateIiLb1EEEPlEEvT_iT0_(
	.param .align 8 .b8 _ZN3cub18CUB_300001_SM_10006detail4scan23DeviceCompactInitKernelINS0_13ScanTileStateIiLb1EEEPlEEvT_iT0__param_0[8],
	.param .u32 _ZN3cub18CUB_300001_SM_10006detail4scan23DeviceCompactInitKernelINS0_13ScanTileStateIiLb1EEEPlEEvT_iT0__param_1,
	.param .u64 .ptr .align 1 _ZN3cub18CUB_300001_SM_10006detail4scan23DeviceCompactInitKernelINS0_13ScanTileStateIiLb1EEEPlEEvT_iT0__param_2
)
{
	.reg .pred 	%p<6>;
	.reg .b32 	%r<11>;
	.reg .b64 	%rd<10>;

	ld.param.u64 	%rd3, [_ZN3cub18CUB_300001_SM_10006detail4scan23DeviceCompactInitKernelINS0_13ScanTileStateIiLb1EEEPlEEvT_iT0__param_0];
	ld.param.u32 	%r4, [_ZN3cub18CUB_300001_SM_10006detail4scan23DeviceCompactInitKernelINS0_13ScanTileStateIiLb1EEEPlEEvT_iT0__param_1];
	ld.param.u64 	%rd2, [_ZN3cub18CUB_300001_SM_10006detail4scan23DeviceCompactInitKernelINS0_13ScanTileStateIiLb1EEEPlEEvT_iT0__param_2];
	cvta.to.global.u64 	%rd1, %rd3;
	mov.u32 	%r1, %ctaid.x;
	mov.u32 	%r5, %ntid.x;
	mov.u32 	%r2, %tid.x;
	mad.lo.s32 	%r3, %r1, %r5, %r2;
	setp.ge.s32 	%p1, %r3, %r4;
	@%p1 bra 	$L__BB1_2;
	mul.wide.s32 	%rd4, %r3, 8;
	add.s64 	%rd5, %rd1, %rd4;
	mov.b32 	%r6, 0;
	mov.b32 	%r7, 99;
	st.global.v2.u32 	[%rd5+256], {%r7, %r6};
$L__BB1_2:
	setp.ne.s32 	%p2, %r1, 0;
	setp.gt.u32 	%p3, %r2, 31;
	or.pred  	%p4, %p2, %p3;
	@%p4 bra 	$L__BB1_4;
	mul.wide.u32 	%rd6, %r2, 8;
	add.s64 	%rd7, %rd1, %rd6;
	mov.b32 	%r9, 0;
	st.global.v2.u32 	[%rd7], {%r9, %r9};
$L__BB1_4:
	or.b32  	%r10, %r1, %r2;
	setp.ne.s32 	%p5, %r10, 0;
	@%p5 bra 	$L__BB1_6;
	cvta.to.global.u64 	%rd8, %rd2;
	mov.b64 	%rd9, 0;
	st.global.u64 	[%rd8], %rd9;
$L__BB1_6:
	ret;

}
	// .globl	_ZN3cub18CUB_300001_SM_10006detail6select23DeviceSelectSweepKernelINS2_10policy_hubIN4cuda3std3__45tupleIJ4int26float2EEENS0_8NullTypeEiLb0ELNS0_10SelectImplE1EE10Policy1000EN6thrust24THRUST_300001_SM_1000_NS12zip_iteratorINS8_IJNSH_10device_ptrIS9_EENSJ_ISA_EEEEEEEPSC_SN_PlNS0_13ScanTileStateIiLb1EEENS7_10__not_fn_tI12is_bad_matchEESC_iNS2_19streaming_context_tIlLb1EEELSD_1EEEvT0_T1_T2_T3_T4_T5_T6_T7_iT8_NS1_7vsmem_tE
.visible .entry _ZN3cub18CUB_300001_SM_10006detail6select23DeviceSelectSweepKernelINS2_10policy_hubIN4cuda3std3__45tupleIJ4int26float2EEENS0_8NullTypeEiLb0ELNS0_10SelectImplE1EE10Policy1000EN6thrust24THRUST_300001_SM_1000_NS12zip_iteratorINS8_IJNSH_10device_ptrIS9_EENSJ_ISA_EEEEEEEPSC_SN_PlNS0_13ScanTileStateIiLb1EEENS7_10__not_fn_tI12is_bad_matchEESC_iNS2_19streaming_context_tIlLb1EEELSD_1EEEvT0_T1_T2_T3_T4_T5_T6_T7_iT8_NS1_7vsmem_tE(
	.param .align 8 .b8 _ZN3cub18CUB_300001_SM_10006detail6select23DeviceSelectSweepKernelINS2_10policy_hubIN4cuda3std3__45tupleIJ4int26float2EEENS0_8NullTypeEiLb0ELNS0_10SelectImplE1EE10Policy1000EN6thrust24THRUST_300001_SM_1000_NS12zip_iteratorINS8_IJNSH_10device_ptrIS9_EENSJ_ISA_EEEEEEEPSC_SN_PlNS0_13ScanTileStateIiLb1EEENS7_10__not_fn_tI12is_bad_matchEESC_iNS2_19streaming_context_tIlLb1EEELSD_1EEEvT0_T1_T2_T3_T4_T5_T6_T7_iT8_NS1_7vsmem_tE_param_0[16],
	.param .u64 .ptr .align 1 _ZN3cub18CUB_300001_SM_10006detail6select23DeviceSelectSweepKernelINS2_10policy_hubIN4cuda3std3__45tupleIJ4int26float2EEENS0_8NullTypeEiLb0ELNS0_10SelectImplE1EE10Policy1000EN6thrust24THRUST_300001_SM_1000_NS12zip_iteratorINS8_IJNSH_10device_ptrIS9_EENSJ_ISA_EEEEEEEPSC_SN_PlNS0_13ScanTileStateIiLb1EEENS7_10__not_fn_tI12is_bad_matchEESC_iNS2_19streaming_context_tIlLb1EEELSD_1EEEvT0_T1_T2_T3_T4_T5_T6_T7_iT8_NS1_7vsmem_tE_param_1,
	.param .align 8 .b8 _ZN3cub18CUB_300001_SM_10006detail6select23DeviceSelectSweepKernelINS2_10policy_hubIN4cuda3std3__45tupleIJ4int26float2EEENS0_8NullTypeEiLb0ELNS0_10SelectImplE1EE10Policy1000EN6thrust24THRUST_300001_SM_1000_NS12zip_iteratorINS8_IJNSH_10device_ptrIS9_EENSJ_ISA_EEEEEEEPSC_SN_PlNS0_13ScanTileStateIiLb1EEENS7_10__not_fn_tI12is_bad_matchEESC_iNS2_19streaming_context_tIlLb1EEELSD_1EEEvT0_T1_T2_T3_T4_T5_T6_T7_iT8_NS1_7vsmem_tE_param_2[16],
	.param .u64 .ptr .align 1 _ZN3cub18CUB_300001_SM_10006detail6select23DeviceSelectSweepKernelINS2_10policy_hubIN4cuda3std3__45tupleIJ4int26float2EEENS0_8NullTypeEiLb0ELNS0_10SelectImplE1EE10Policy1000EN6thrust24THRUST_300001_SM_1000_NS12zip_iteratorINS8_IJNSH_10device_ptrIS9_EENSJ_ISA_EEEEEEEPSC_SN_PlNS0_13ScanTileStateIiLb1EEENS7_10__not_fn_tI12is_bad_matchEESC_iNS2_19streaming_context_tIlLb1EEELSD_1EEEvT0_T1_T2_T3_T4_T5_T6_T7_iT8_NS1_7vsmem_tE_param_3,
	.param .align 8 .b8 _ZN3cub18CUB_300001_SM_10006detail6select23DeviceSelectSweepKernelINS2_10policy_hubIN4cuda3std3__45tupleIJ4int26float2EEENS0_8NullTypeEiLb0ELNS0_10SelectImplE1EE10Policy1000EN6thrust24THRUST_300001_SM_1000_NS12zip_iteratorINS8_IJNSH_10device_ptrIS9_EENSJ_ISA_EEEEEEEPSC_SN_PlNS0_13ScanTileStateIiLb1EEENS7_10__not_fn_tI12is_bad_matchEESC_iNS2_19streaming_context_tIlLb1EEELSD_1EEEvT0_T1_T2_T3_T4_T5_T6_T7_iT8_NS1_7vsmem_tE_param_4[8],
	.param .align 1 .b8 _ZN3cub18CUB_300001_SM_10006detail6select23DeviceSelectSweepKernelINS2_10policy_hubIN4cuda3std3__45tupleIJ4int26float2EEENS0_8NullTypeEiLb0ELNS0_10SelectImplE1EE10Policy1000EN6thrust24THRUST_300001_SM_1000_NS12zip_iteratorINS8_IJNSH_10device_ptrIS9_EENSJ_ISA_EEEEEEEPSC_SN_PlNS0_13ScanTileStateIiLb1EEENS7_10__not_fn_tI12is_bad_matchEESC_iNS2_19streaming_context_tIlLb1EEELSD_1EEEvT0_T1_T2_T3_T4_T5_T6_T7_iT8_NS1_7vsmem_tE_param_5[1],
	.param .align 1 .b8 _ZN3cub18CUB_300001_SM_10006detail6select23DeviceSelectSweepKernelINS2_10policy_hubIN4cuda3std3__45tupleIJ4int26float2EEENS0_8NullTypeEiLb0ELNS0_10SelectImplE1EE10Policy1000EN6thrust24THRUST_300001_SM_1000_NS12zip_iteratorINS8_IJNSH_10device_ptrIS9_EENSJ_ISA_EEEEEEEPSC_SN_PlNS0_13ScanTileStateIiLb1EEENS7_10__not_fn_tI12is_bad_matchEESC_iNS2_19streaming_context_tIlLb1EEELSD_1EEEvT0_T1_T2_T3_T4_T5_T6_T7_iT8_NS1_7vsmem_tE_param_6[1],
	.param .u32 _ZN3cub18CUB_300001_SM_10006detail6select23DeviceSelectSweepKernelINS2_10policy_hubIN4cuda3std3__45tupleIJ4int26float2EEENS0_8NullTypeEiLb0ELNS0_10SelectImplE1EE10Policy1000EN6thrust24THRUST_300001_SM_1000_NS12zip_iteratorINS8_IJNSH_10device_ptrIS9_EENSJ_ISA_EEEEEEEPSC_SN_PlNS0_13ScanTileStateIiLb1EEENS7_10__not_fn_tI12is_bad_matchEESC_iNS2_19streaming_context_tIlLb1EEELSD_1EEEvT0_T1_T2_T3_T4_T5_T6_T7_iT8_NS1_7vsmem_tE_param_7,
	.param .u32 _ZN3cub18CUB_300001_SM_10006detail6select23DeviceSelectSweepKernelINS2_10policy_hubIN4cuda3std3__45tupleIJ4int26float2EEENS0_8NullTypeEiLb0ELNS0_10SelectImplE1EE10Policy1000EN6thrust24THRUST_300001_SM_1000_NS12zip_iteratorINS8_IJNSH_10device_ptrIS9_EENSJ_ISA_EEEEEEEPSC_SN_PlNS0_13ScanTileStateIiLb1EEENS7_10__not_fn_tI12is_bad_matchEESC_iNS2_19streaming_context_tIlLb1EEELSD_1EEEvT0_T1_T2_T3_T4_T5_T6_T7_iT8_NS1_7vsmem_tE_param_8,
	.param .align 8 .b8 _ZN3cub18CUB_300001_SM_10006detail6select23DeviceSelectSweepKernelINS2_10policy_hubIN4cuda3std3__45tupleIJ4int26float2EEENS0_8NullTypeEiLb0ELNS0_10SelectImplE1EE10Policy1000EN6thrust24THRUST_300001_SM_1000_NS12zip_iteratorINS8_IJNSH_10device_ptrIS9_EENSJ_ISA_EEEEEEEPSC_SN_PlNS0_13ScanTileStateIiLb1EEENS7_10__not_fn_tI12is_bad_matchEESC_iNS2_19streaming_context_tIlLb1EEELSD_1EEEvT0_T1_T2_T3_T4_T5_T6_T7_iT8_NS1_7vsmem_tE_param_9[40],
	.param .align 8 .b8 _ZN3cub18CUB_300001_SM_10006detail6select23DeviceSelectSweepKernelINS2_10policy_hubIN4cuda3std3__45tupleIJ4int26float2EEENS0_8NullTypeEiLb0ELNS0_10SelectImplE1EE10Policy1000EN6thrust24THRUST_300001_SM_1000_NS12zip_iteratorINS8_IJNSH_10device_ptrIS9_EENSJ_ISA_EEEEEEEPSC_SN_PlNS0_13ScanTileStateIiLb1EEENS7_10__not_fn_tI12is_bad_matchEESC_iNS2_19streaming_context_tIlLb1EEELSD_1EEEvT0_T1_T2_T3_T4_T5_T6_T7_iT8_NS1_7vsmem_tE_param_10[8]
)
.maxntid 128
{
	.reg .pred 	%p<188>;
	.reg .b16 	%rs<44>;
	.reg .b32 	%r<868>;
	.reg .b32 	%f<53>;
	.reg .b64 	%rd<388>;
	// demoted variable
	.shared .align 16 .b8 _ZZN3cub18CUB_300001_SM_10006detail6select23DeviceSelectSweepKernelINS2_10policy_hubIN4cuda3std3__45tupleIJ4int26float2EEENS0_8NullTypeEiLb0ELNS0_10SelectImplE1EE10Policy1000EN6thrust24THRUST_300001_SM_1000_NS12zip_iteratorINS8_IJNSH_10device_ptrIS9_EENSJ_ISA_EEEEEEEPSC_SN_PlNS0_13ScanTileStateIiLb1EEENS7_10__not_fn_tI12is_bad_matchEESC_iNS2_19streaming_context_tIlLb1EEELSD_1EEEvT0_T1_T2_T3_T4_T5_T6_T7_iT8_NS1_7vsmem_tEE19static_temp_storage[4144];
	ld.param.u64 	%rd2, [_ZN3cub18CUB_300001_SM_10006detail6select23DeviceSelectSweepKernelINS2_10policy_hubIN4cuda3std3__45tupleIJ4int26float2EEENS0_8NullTypeEiLb0ELNS0_10SelectImplE1EE10Policy1000EN6thrust24THRUST_300001_SM_1000_NS12zip_iteratorINS8_IJNSH_10device_ptrIS9_EENSJ_ISA_EEEEEEEPSC_SN_PlNS0_13ScanTileStateIiLb1EEENS7_10__not_fn_tI12is_bad_matchEESC_iNS2_19streaming_context_tIlLb1EEELSD_1EEEvT0_T1_T2_T3_T4_T5_T6_T7_iT8_NS1_7vsmem_tE_param_4];
	ld.param.u64 	%rd107, [_ZN3cub18CUB_300001_SM_10006detail6select23DeviceSelectSweepKernelINS2_10policy_hubIN4cuda3std3__45tupleIJ4int26float2EEENS0_8NullTypeEiLb0ELNS0_10SelectImplE1EE10Policy1000EN6thrust24THRUST_300001_SM_1000_NS12zip_iteratorINS8_IJNSH_10device_ptrIS9_EENSJ_ISA_EEEEEEEPSC_SN_PlNS0_13ScanTileStateIiLb1EEENS7_10__not_fn_tI12is_bad_matchEESC_iNS2_19streaming_context_tIlLb1EEELSD_1EEEvT0_T1_T2_T3_T4_T5_T6_T7_iT8_NS1_7vsmem_tE_param_2+8];
	ld.param.u64 	%rd108, [_ZN3cub18CUB_300001_SM_10006detail6select23DeviceSelectSweepKernelINS2_10policy_hubIN4cuda3std3__45tupleIJ4int26float2EEENS0_8NullTypeEiLb0ELNS0_10SelectImplE1EE10Policy1000EN6thrust24THRUST_300001_SM_1000_NS12zip_iteratorINS8_IJNSH_10device_ptrIS9_EENSJ_ISA_EEEEEEEPSC_SN_PlNS0_13ScanTileStateIiLb1EEENS7_10__not_fn_tI12is_bad_matchEESC_iNS2_19streaming_context_tIlLb1EEELSD_1EEEvT0_T1_T2_T3_T4_T5_T6_T7_iT8_NS1_7vsmem_tE_param_2];
	ld.param.u64 	%rd109, [_ZN3cub18CUB_300001_SM_10006detail6select23DeviceSelectSweepKernelINS2_10policy_hubIN4cuda3std3__45tupleIJ4int26float2EEENS0_8NullTypeEiLb0ELNS0_10SelectImplE1EE10Policy1000EN6thrust24THRUST_300001_SM_1000_NS12zip_iteratorINS8_IJNSH_10device_ptrIS9_EENSJ_ISA_EEEEEEEPSC_SN_PlNS0_13ScanTileStateIiLb1EEENS7_10__not_fn_tI12is_bad_matchEESC_iNS2_19streaming_context_tIlLb1EEELSD_1EEEvT0_T1_T2_T3_T4_T5_T6_T7_iT8_NS1_7vsmem_tE_param_0+8];
	ld.param.u64 	%rd110, [_ZN3cub18CUB_300001_SM_10006detail6select23DeviceSelectSweepKernelINS2_10policy_hubIN4cuda3std3__45tupleIJ4int26float2EEENS0_8NullTypeEiLb0ELNS0_10SelectImplE1EE10Policy1000EN6thrust24THRUST_300001_SM_1000_NS12zip_iteratorINS8_IJNSH_10device_ptrIS9_EENSJ_ISA_EEEEEEEPSC_SN_PlNS0_13ScanTileStateIiLb1EEENS7_10__not_fn_tI12is_bad_matchEESC_iNS2_19streaming_context_tIlLb1EEELSD_1EEEvT0_T1_T2_T3_T4_T5_T6_T7_iT8_NS1_7vsmem_tE_param_0];
	ld.param.u32 	%r224, [_ZN3cub18CUB_300001_SM_10006detail6select23DeviceSelectSweepKernelINS2_10policy_hubIN4cuda3std3__45tupleIJ4int26float2EEENS0_8NullTypeEiLb0ELNS0_10SelectImplE1EE10Policy1000EN6thrust24THRUST_300001_SM_1000_NS12zip_iteratorINS8_IJNSH_10device_ptrIS9_EENSJ_ISA_EEEEEEEPSC_SN_PlNS0_13ScanTileStateIiLb1EEENS7_10__not_fn_tI12is_bad_matchEESC_iNS2_19streaming_context_tIlLb1EEELSD_1EEEvT0_T1_T2_T3_T4_T5_T6_T7_iT8_NS1_7vsmem_tE_param_8];
	mov.b64 	%rd106, _ZN3cub18CUB_300001_SM_10006detail6select23DeviceSelectSweepKernelINS2_10policy_hubIN4cuda3std3__45tupleIJ4int26float2EEENS0_8NullTypeEiLb0ELNS0_10SelectImplE1EE10Policy1000EN6thrust24THRUST_300001_SM_1000_NS12zip_iteratorINS8_IJNSH_10device_ptrIS9_EENSJ_ISA_EEEEEEEPSC_SN_PlNS0_13ScanTileStateIiLb1EEENS7_10__not_fn_tI12is_bad_matchEESC_iNS2_19streaming_context_tIlLb1EEELSD_1EEEvT0_T1_T2_T3_T4_T5_T6_T7_iT8_NS1_7vsmem_tE_param_9;
	mov.u64 	%rd1, %rd106;
	cvta.to.global.u64 	%rd3, %rd110;
	cvta.to.global.u64 	%rd4, %rd109;
	cvta.to.global.u64 	%rd5, %rd108;
	cvta.to.global.u64 	%rd6, %rd107;
	mov.u32 	%r225, %ctaid.x;
	mov.u32 	%r226, %nctaid.y;
	mov.u32 	%r227, %ctaid.y;
	mad.lo.s32 	%r1, %r225, %r226, %r227;
	shl.b32 	%r2, %r1, 8;
	add.s32 	%r228, %r224, -1;
	setp.ge.s32 	%p1, %r1, %r228;
	@%p1 bra 	$L__BB2_93;
	setp.ne.s32 	%p104, %r1, 0;
	@%p104 bra 	$L__BB2_36;
	ld.param.u8 	%rs36, [%rd1];
	setp.eq.s16 	%p162, %rs36, 0;
	ld.param.u64 	%rd304, [%rd1+16];
	selp.b64 	%rd305, %rd304, 0, %p162;
	cvt.u64.u32 	%rd306, %r2;
	add.s64 	%rd307, %rd305, %rd306;
	mov.u32 	%r817, %tid.x;
	shl.b32 	%r755, %r817, 1;
	cvt.u64.u32 	%rd308, %r755;
	add.s64 	%rd309, %rd307, %rd308;
	shl.b64 	%rd310, %rd309, 3;
	add.s64 	%rd311, %rd3, %rd310;
	add.s64 	%rd312, %rd4, %rd310;
	ld.global.v2.u32 	{%r7, %r6}, [%rd311];
	ld.global.v2.f32 	{%f3, %f4}, [%rd312];
	ld.global.v2.u32 	{%r11, %r10}, [%rd311+8];
	ld.global.v2.f32 	{%f7, %f8}, [%rd312+8];
	div.rn.f32 	%f9, %f3, %f4;
	setp.leu.f32 	%p163, %f9, 0f3F59999A;
	selp.u32 	%r12, 1, 0, %p163;
	div.rn.f32 	%f10, %f7, %f8;
	setp.leu.f32 	%p164, %f10, 0f3F59999A;
	selp.u32 	%r756, 1, 0, %p164;
	bar.sync 	0;
	add.s32 	%r729, %r12, %r756;
	shr.u32 	%r14, %r817, 5;
	// begin inline asm
	mov.u32 %r724, %laneid;
	// end inline asm
	mov.b32 	%r727, 1;
	mov.b32 	%r752, 0;
	mov.b32 	%r754, -1;
	// begin inline asm
	{  .reg .s32 r0;  .reg .pred p;  shfl.sync.up.b32 r0|p, %r729, %r727, %r752, %r754;  @p add.s32 r0, r0, %r729;  mov.s32 %r725, r0;}
	// end inline asm
	mov.b32 	%r733, 2;
	// begin inline asm
	{  .reg .s32 r0;  .reg .pred p;  shfl.sync.up.b32 r0|p, %r725, %r733, %r752, %r754;  @p add.s32 r0, r0, %r725;  mov.s32 %r731, r0;}
	// end inline asm
	mov.b32 	%r739, 4;
	// begin inline asm
	{  .reg .s32 r0;  .reg .pred p;  shfl.sync.up.b32 r0|p, %r731, %r739, %r752, %r754;  @p add.s32 r0, r0, %r731;  mov.s32 %r737, r0;}
	// end inline asm
	mov.b32 	%r745, 8;
	// begin inline asm
	{  .reg .s32 r0;  .reg .pred p;  shfl.sync.up.b32 r0|p, %r737, %r745, %r752, %r754;  @p add.s32 r0, r0, %r737;  mov.s32 %r743, r0;}
	// end inline asm
	mov.b32 	%r751, 16;
	// begin inline asm
	{  .reg .s32 r0;  .reg .pred p;  shfl.sync.up.b32 r0|p, %r743, %r751, %r752, %r754;  @p add.s32 r0, r0, %r743;  mov.s32 %r749, r0;}
	// end inline asm
	setp.ne.s32 	%p165, %r724, 31;
	@%p165 bra 	$L__BB2_4;
	shl.b32 	%r757, %r14, 2;
	mov.u32 	%r758, _ZZN3cub18CUB_300001_SM_10006detail6select23DeviceSelectSweepKernelINS2_10policy_hubIN4cuda3std3__45tupleIJ4int26float2EEENS0_8NullTypeEiLb0ELNS0_10SelectImplE1EE10Policy1000EN6thrust24THRUST_300001_SM_1000_NS12zip_iteratorINS8_IJNSH_10device_ptrIS9_EENSJ_ISA_EEEEEEEPSC_SN_PlNS0_13ScanTileStateIiLb1EEENS7_10__not_fn_tI12is_bad_matchEESC_iNS2_19streaming_context_tIlLb1EEELSD_1EEEvT0_T1_T2_T3_T4_T5_T6_T7_iT8_NS1_7vsmem_tEE19static_temp_storage;
	add.s32 	%r759, %r758, %r757;
	st.shared.u32 	[%r759], %r749;
$L__BB2_4:
	bar.sync 	0;
	ld.shared.v4.u32 	{%r17, %r18, %r19, %r20}, [_ZZN3cub18CUB_300001_SM_10006detail6select23DeviceSelectSweepKernelINS2_10policy_hubIN4cuda3std3__45tupleIJ4int26float2EEENS0_8NullTypeEiLb0ELNS0_10SelectImplE1EE10Policy1000EN6thrust24THRUST_300001_SM_1000_NS12zip_iteratorINS8_IJNSH_10device_ptrIS9_EENSJ_ISA_EEEEEEEPSC_SN_PlNS0_13ScanTileStateIiLb1EEENS7_10__not_fn_tI12is_bad_matchEESC_iNS2_19streaming_context_tIlLb1EEELSD_1EEEvT0_T1_T2_T3_T4_T5_T6_T7_iT8_NS1_7vsmem_tEE19static_temp_storage];
	add.s32 	%r760, %r18, %r17;
	setp.eq.s32 	%p166, %r14, 2;
	selp.b32 	%r761, %r760, %r17, %p166;
	add.s32 	%r762, %r760, %r19;
	setp.eq.s32 	%p167, %r14, 3;
	selp.b32 	%r763, %r762, %r761, %p167;
	add.s32 	%r21, %r762, %r20;
	setp.lt.u32 	%p168, %r817, 32;
	selp.b32 	%r764, 0, %r763, %p168;
	setp.eq.s32 	%p169, %r724, 0;
	sub.s32 	%r765, %r749, %r729;
	selp.b32 	%r766, 0, %r765, %p169;
	add.s32 	%r22, %r764, %r766;
	add.s32 	%r23, %r22, %r12;
	setp.ne.s32 	%p170, %r817, 0;
	@%p170 bra 	$L__BB2_6;
	add.s64 	%rd313, %rd2, 256;
	mov.b32 	%r767, 101;
	// begin inline asm
	st.release.gpu.v2.u32 [%rd313], {%r767, %r21};
	// end inline asm
$L__BB2_6:
	mov.u64 	%rd7, %rd106;
	setp.gt.s32 	%p171, %r21, 128;
	@%p171 bra 	$L__BB2_15;
	setp.leu.f32 	%p172, %f9, 0f3F59999A;
	ld.param.u8 	%rs1, [%rd7];
	ld.param.u64 	%rd314, [%rd7+24];
	cvta.to.global.u64 	%rd8, %rd314;
	@%p172 bra 	$L__BB2_8;
	bra.uni 	$L__BB2_11;
$L__BB2_8:
	setp.ne.s16 	%p173, %rs1, 0;
	mov.b64 	%rd361, 0;
	@%p173 bra 	$L__BB2_10;
	ld.global.u64 	%rd361, [%rd8];
$L__BB2_10:
	cvt.s64.s32 	%rd316, %r22;
	add.s64 	%rd317, %rd361, %rd316;
	shl.b64 	%rd318, %rd317, 3;
	add.s64 	%rd319, %rd5, %rd318;
	add.s64 	%rd320, %rd6, %rd318;
	st.global.v2.u32 	[%rd319], {%r7, %r6};
	st.global.v2.f32 	[%rd320], {%f3, %f4};
$L__BB2_11:
	setp.gt.f32 	%p174, %f10, 0f3F59999A;
	@%p174 bra 	$L__BB2_207;
	setp.ne.s16 	%p175, %rs1, 0;
	mov.b64 	%rd362, 0;
	@%p175 bra 	$L__BB2_14;
	ld.global.u64 	%rd362, [%rd8];
$L__BB2_14:
	cvt.s64.s32 	%rd322, %r23;
	add.s64 	%rd323, %rd362, %rd322;
	shl.b64 	%rd324, %rd323, 3;
	add.s64 	%rd325, %rd5, %rd324;
	add.s64 	%rd326, %rd6, %rd324;
	st.global.v2.u32 	[%rd325], {%r11, %r10};
	st.global.v2.f32 	[%rd326], {%f7, %f8};
	bra.uni 	$L__BB2_207;
$L__BB2_15:
	setp.gt.f32 	%p176, %f9, 0f3F59999A;
	bar.sync 	0;
	@%p176 bra 	$L__BB2_17;
	shl.b32 	%r769, %r22, 4;
	mov.u32 	%r770, _ZZN3cub18CUB_300001_SM_10006detail6select23DeviceSelectSweepKernelINS2_10policy_hubIN4cuda3std3__45tupleIJ4int26float2EEENS0_8NullTypeEiLb0ELNS0_10SelectImplE1EE10Policy1000EN6thrust24THRUST_300001_SM_1000_NS12zip_iteratorINS8_IJNSH_10device_ptrIS9_EENSJ_ISA_EEEEEEEPSC_SN_PlNS0_13ScanTileStateIiLb1EEENS7_10__not_fn_tI12is_bad_matchEESC_iNS2_19streaming_context_tIlLb1EEELSD_1EEEvT0_T1_T2_T3_T4_T5_T6_T7_iT8_NS1_7vsmem_tEE19static_temp_storage;
	add.s32 	%r771, %r770, %r769;
	mov.b32 	%r772, %f3;
	mov.b32 	%r773, %f4;
	st.shared.v4.u32 	[%r771], {%r7, %r6, %r772, %r773};
$L__BB2_17:
	setp.gt.f32 	%p177, %f10, 0f3F59999A;
	@%p177 bra 	$L__BB2_19;
	shl.b32 	%r774, %r23, 4;
	mov.u32 	%r775, _ZZN3cub18CUB_300001_SM_10006detail6select23DeviceSelectSweepKernelINS2_10policy_hubIN4cuda3std3__45tupleIJ4int26float2EEENS0_8NullTypeEiLb0ELNS0_10SelectImplE1EE10Policy1000EN6thrust24THRUST_300001_SM_1000_NS12zip_iteratorINS8_IJNSH_10device_ptrIS9_EENSJ_ISA_EEEEEEEPSC_SN_PlNS0_13ScanTileStateIiLb1EEENS7_10__not_fn_tI12is_bad_matchEESC_iNS2_19streaming_context_tIlLb1EEELSD_1EEEvT0_T1_T2_T3_T4_T5_T6_T7_iT8_NS1_7vsmem_tEE19static_temp_storage;
	add.s32 	%r776, %r775, %r774;
	mov.b32 	%r777, %f7;
	mov.b32 	%r778, %f8;
	st.shared.v4.u32 	[%r776], {%r11, %r10, %r777, %r778};
$L__BB2_19:
	bar.sync 	0;
	setp.ge.u32 	%p178, %r817, %r21;
	@%p178 bra 	$L__BB2_207;
	ld.param.u8 	%rs2, [%rd7];
	ld.param.u64 	%rd327, [%rd7+24];
	cvta.to.global.u64 	%rd9, %rd327;
	add.s32 	%r779, %r18, %r19;
	add.s32 	%r780, %r779, %r20;
	add.s32 	%r781, %r780, %r17;
	not.b32 	%r782, %r817;
	add.s32 	%r24, %r781, %r782;
	and.b32  	%r783, %r24, 384;
	setp.eq.s32 	%p179, %r783, 384;
	@%p179 bra 	$L__BB2_25;
	shl.b32 	%r784, %r817, 4;
	mov.u32 	%r785, _ZZN3cub18CUB_300001_SM_10006detail6select23DeviceSelectSweepKernelINS2_10policy_hubIN4cuda3std3__45tupleIJ4int26float2EEENS0_8NullTypeEiLb0ELNS0_10SelectImplE1EE10Policy1000EN6thrust24THRUST_300001_SM_1000_NS12zip_iteratorINS8_IJNSH_10device_ptrIS9_EENSJ_ISA_EEEEEEEPSC_SN_PlNS0_13ScanTileStateIiLb1EEENS7_10__not_fn_tI12is_bad_matchEESC_iNS2_19streaming_context_tIlLb1EEELSD_1EEEvT0_T1_T2_T3_T4_T5_T6_T7_iT8_NS1_7vsmem_tEE19static_temp_storage;
	add.s32 	%r816, %r785, %r784;
	cvt.u64.u32 	%rd354, %r817;
	shr.u32 	%r786, %r24, 7;
	add.s32 	%r787, %r786, 1;
	and.b32  	%r788, %r787, 3;
	neg.s32 	%r815, %r788;
$L__BB2_22:
	.pragma "nounroll";
	setp.ne.s16 	%p180, %rs2, 0;
	mov.b64 	%rd355, 0;
	@%p180 bra 	$L__BB2_24;
	ld.global.u64 	%rd355, [%rd9];
$L__BB2_24:
	add.s64 	%rd329, %rd355, %rd354;
	shl.b64 	%rd330, %rd329, 3;
	add.s64 	%rd331, %rd5, %rd330;
	add.s64 	%rd332, %rd6, %rd330;
	ld.shared.v4.u32 	{%r789, %r790, %r791, %r792}, [%r816];
	st.global.v2.u32 	[%rd331], {%r789, %r790};
	st.global.v2.u32 	[%rd332], {%r791, %r792};
	add.s64 	%rd354, %rd354, 128;
	cvt.u32.u64 	%r817, %rd354;
	add.s32 	%r816, %r816, 2048;
	add.s32 	%r815, %r815, 1;
	setp.ne.s32 	%p181, %r815, 0;
	@%p181 bra 	$L__BB2_22;
$L__BB2_25:
	setp.lt.u32 	%p182, %r24, 384;
	@%p182 bra 	$L__BB2_207;
	mul.wide.u32 	%rd356, %r817, 8;
	shl.b32 	%r793, %r817, 4;
	mov.u32 	%r794, _ZZN3cub18CUB_300001_SM_10006detail6select23DeviceSelectSweepKernelINS2_10policy_hubIN4cuda3std3__45tupleIJ4int26float2EEENS0_8NullTypeEiLb0ELNS0_10SelectImplE1EE10Policy1000EN6thrust24THRUST_300001_SM_1000_NS12zip_iteratorINS8_IJNSH_10device_ptrIS9_EENSJ_ISA_EEEEEEEPSC_SN_PlNS0_13ScanTileStateIiLb1EEENS7_10__not_fn_tI12is_bad_matchEESC_iNS2_19streaming_context_tIlLb1EEELSD_1EEEvT0_T1_T2_T3_T4_T5_T6_T7_iT8_NS1_7vsmem_tEE19static_temp_storage;
	add.s32 	%r795, %r793, %r794;
	add.s32 	%r818, %r795, 4096;
$L__BB2_27:
	setp.ne.s16 	%p183, %rs2, 0;
	mov.b64 	%rd357, 0;
	@%p183 bra 	$L__BB2_29;
	ld.global.u64 	%rd357, [%rd9];
$L__BB2_29:
	setp.ne.s16 	%p184, %rs2, 0;
	shl.b64 	%rd335, %rd357, 3;
	add.s64 	%rd336, %rd356, %rd335;
	add.s64 	%rd337, %rd5, %rd336;
	add.s64 	%rd338, %rd6, %rd336;
	ld.shared.v4.u32 	{%r796, %r797, %r798, %r799}, [%r818+-4096];
	st.global.v2.u32 	[%rd337], {%r796, %r797};
	st.global.v2.u32 	[%rd338], {%r798, %r799};
	mov.b64 	%rd358, 0;
	@%p184 bra 	$L__BB2_31;
	ld.global.u64 	%rd358, [%rd9];
$L__BB2_31:
	setp.ne.s16 	%p185, %rs2, 0;
	shl.b64 	%rd340, %rd358, 3;
	add.s64 	%rd341, %rd356, %rd340;
	add.s64 	%rd342, %rd5, %rd341;
	add.s64 	%rd343, %rd6, %rd341;
	ld.shared.v4.u32 	{%r800, %r801, %r802, %r803}, [%r818+-2048];
	st.global.v2.u32 	[%rd342+1024], {%r800, %r801};
	st.global.v2.u32 	[%rd343+1024], {%r802, %r803};
	mov.b64 	%rd359, 0;
	@%p185 bra 	$L__BB2_33;
	ld.global.u64 	%rd359, [%rd9];
$L__BB2_33:
	setp.ne.s16 	%p186, %rs2, 0;
	shl.b64 	%rd345, %rd359, 3;
	add.s64 	%rd346, %rd356, %rd345;
	add.s64 	%rd347, %rd5, %rd346;
	add.s64 	%rd348, %rd6, %rd346;
	ld.shared.v4.u32 	{%r804, %r805, %r806, %r807}, [%r818];
	st.global.v2.u32 	[%rd347+2048], {%r804, %r805};
	st.global.v2.u32 	[%rd348+2048], {%r806, %r807};
	mov.b64 	%rd360, 0;
	@%p186 bra 	$L__BB2_35;
	ld.global.u64 	%rd360, [%rd9];
$L__BB2_35:
	shl.b64 	%rd349, %rd360, 3;
	add.s64 	%rd350, %rd356, %rd349;
	add.s64 	%rd351, %rd5, %rd350;
	add.s64 	%rd352, %rd6, %rd350;
	ld.shared.v4.u32 	{%r808, %r809, %r810, %r811}, [%r818+2048];
	st.global.v2.u32 	[%rd351+3072], {%r808, %r809};
	st.global.v2.u32 	[%rd352+3072], {%r810, %r811};
	add.s32 	%r817, %r817, 512;
	add.s64 	%rd356, %rd356, 4096;
	add.s32 	%r818, %r818, 8192;
	setp.lt.s32 	%p187, %r817, %r21;
	@%p187 bra 	$L__BB2_27;
	bra.uni 	$L__BB2_207;
$L__BB2_36:
	ld.param.u8 	%rs28, [%rd1];
	setp.eq.s16 	%p105, %rs28, 0;
	ld.param.u64 	%rd240, [%rd1+16];
	selp.b64 	%rd241, %rd240, 0, %p105;
	cvt.s64.s32 	%rd242, %r2;
	add.s64 	%rd243, %rd241, %rd242;
	mov.u32 	%r831, %tid.x;
	shl.b32 	%r551, %r831, 1;
	cvt.u64.u32 	%rd244, %r551;
	add.s64 	%rd245, %rd243, %rd244;
	shl.b64 	%rd246, %rd245, 3;
	add.s64 	%rd247, %rd3, %rd246;
	add.s64 	%rd248, %rd4, %rd246;
	ld.global.v2.u32 	{%r42, %r41}, [%rd247];
	ld.global.v2.f32 	{%f13, %f14}, [%rd248];
	ld.global.v2.u32 	{%r46, %r45}, [%rd247+8];
	ld.global.v2.f32 	{%f17, %f18}, [%rd248+8];
	div.rn.f32 	%f19, %f13, %f14;
	setp.leu.f32 	%p106, %f19, 0f3F59999A;
	selp.u32 	%r552, 1, 0, %p106;
	div.rn.f32 	%f20, %f17, %f18;
	setp.leu.f32 	%p107, %f20, 0f3F59999A;
	selp.u32 	%r553, 1, 0, %p107;
	bar.sync 	0;
	add.s32 	%r525, %r552, %r553;
	shr.u32 	%r48, %r831, 5;
	// begin inline asm
	mov.u32 %r520, %laneid;
	// end inline asm
	mov.b32 	%r523, 1;
	mov.b32 	%r548, 0;
	mov.b32 	%r550, -1;
	// begin inline asm
	{  .reg .s32 r0;  .reg .pred p;  shfl.sync.up.b32 r0|p, %r525, %r523, %r548, %r550;  @p add.s32 r0, r0, %r525;  mov.s32 %r521, r0;}
	// end inline asm
	mov.b32 	%r529, 2;
	// begin inline asm
	{  .reg .s32 r0;  .reg .pred p;  shfl.sync.up.b32 r0|p, %r521, %r529, %r548, %r550;  @p add.s32 r0, r0, %r521;  mov.s32 %r527, r0;}
	// end inline asm
	mov.b32 	%r535, 4;
	// begin inline asm
	{  .reg .s32 r0;  .reg .pred p;  shfl.sync.up.b32 r0|p, %r527, %r535, %r548, %r550;  @p add.s32 r0, r0, %r527;  mov.s32 %r533, r0;}
	// end inline asm
	mov.b32 	%r541, 8;
	// begin inline asm
	{  .reg .s32 r0;  .reg .pred p;  shfl.sync.up.b32 r0|p, %r533, %r541, %r548, %r550;  @p add.s32 r0, r0, %r533;  mov.s32 %r539, r0;}
	// end inline asm
	mov.b32 	%r547, 16;
	// begin inline asm
	{  .reg .s32 r0;  .reg .pred p;  shfl.sync.up.b32 r0|p, %r539, %r547, %r548, %r550;  @p add.s32 r0, r0, %r539;  mov.s32 %r545, r0;}
	// end inline asm
	setp.ne.s32 	%p108, %r520, 31;
	@%p108 bra 	$L__BB2_38;
	shl.b32 	%r554, %r48, 2;
	mov.u32 	%r555, _ZZN3cub18CUB_300001_SM_10006detail6select23DeviceSelectSweepKernelINS2_10policy_hubIN4cuda3std3__45tupleIJ4int26float2EEENS0_8NullTypeEiLb0ELNS0_10SelectImplE1EE10Policy1000EN6thrust24THRUST_300001_SM_1000_NS12zip_iteratorINS8_IJNSH_10device_ptrIS9_EENSJ_ISA_EEEEEEEPSC_SN_PlNS0_13ScanTileStateIiLb1EEENS7_10__not_fn_tI12is_bad_matchEESC_iNS2_19streaming_context_tIlLb1EEELSD_1EEEvT0_T1_T2_T3_T4_T5_T6_T7_iT8_NS1_7vsmem_tEE19static_temp_storage;
	add.s32 	%r556, %r555, %r554;
	st.shared.u32 	[%r556], %r545;
$L__BB2_38:
	sub.s32 	%r557, %r545, %r525;
	bar.sync 	0;
	ld.shared.v4.u32 	{%r558, %r559, %r560, %r561}, [_ZZN3cub18CUB_300001_SM_10006detail6select23DeviceSelectSweepKernelINS2_10policy_hubIN4cuda3std3__45tupleIJ4int26float2EEENS0_8NullTypeEiLb0ELNS0_10SelectImplE1EE10Policy1000EN6thrust24THRUST_300001_SM_1000_NS12zip_iteratorINS8_IJNSH_10device_ptrIS9_EENSJ_ISA_EEEEEEEPSC_SN_PlNS0_13ScanTileStateIiLb1EEENS7_10__not_fn_tI12is_bad_matchEESC_iNS2_19streaming_context_tIlLb1EEELSD_1EEEvT0_T1_T2_T3_T4_T5_T6_T7_iT8_NS1_7vsmem_tEE19static_temp_storage];
	add.s32 	%r562, %r559, %r558;
	setp.eq.s32 	%p109, %r48, 2;
	selp.b32 	%r563, %r562, %r558, %p109;
	add.s32 	%r564, %r562, %r560;
	setp.eq.s32 	%p110, %r48, 3;
	selp.b32 	%r565, %r564, %r563, %p110;
	add.s32 	%r51, %r564, %r561;
	setp.gt.u32 	%p111, %r831, 31;
	setp.lt.u32 	%p112, %r831, 32;
	setp.eq.s32 	%p113, %r520, 0;
	selp.b32 	%r566, 0, %r557, %p113;
	add.s32 	%r827, %r565, %r566;
	selp.b32 	%r53, %r557, %r827, %p112;
	@%p111 bra 	$L__BB2_63;
	setp.ne.s32 	%p114, %r831, 0;
	mul.wide.s32 	%rd249, %r1, 8;
	add.s64 	%rd30, %rd2, %rd249;
	@%p114 bra 	$L__BB2_41;
	st.shared.u32 	[_ZZN3cub18CUB_300001_SM_10006detail6select23DeviceSelectSweepKernelINS2_10policy_hubIN4cuda3std3__45tupleIJ4int26float2EEENS0_8NullTypeEiLb0ELNS0_10SelectImplE1EE10Policy1000EN6thrust24THRUST_300001_SM_1000_NS12zip_iteratorINS8_IJNSH_10device_ptrIS9_EENSJ_ISA_EEEEEEEPSC_SN_PlNS0_13ScanTileStateIiLb1EEENS7_10__not_fn_tI12is_bad_matchEESC_iNS2_19streaming_context_tIlLb1EEELSD_1EEEvT0_T1_T2_T3_T4_T5_T6_T7_iT8_NS1_7vsmem_tEE19static_temp_storage+44], %r51;
	add.s64 	%rd250, %rd30, 256;
	mov.b32 	%r567, 100;
	// begin inline asm
	st.release.gpu.v2.u32 [%rd250], {%r567, %r51};
	// end inline asm
$L__BB2_41:
	not.b32 	%r569, %r831;
	add.s32 	%r54, %r1, %r569;
	mov.u32 	%r55, %nctaid.x;
	setp.gt.u32 	%p115, %r55, 499;
	@%p115 bra 	$L__BB2_43;
	membar.cta;
	bra.uni 	$L__BB2_44;
$L__BB2_43:
	mov.b32 	%r570, 450;
	// begin inline asm
	nanosleep.u32 %r570;
	// end inline asm
$L__BB2_44:
	mul.wide.s32 	%rd252, %r54, 8;
	add.s64 	%rd253, %rd2, %rd252;
	add.s64 	%rd251, %rd253, 256;
	// begin inline asm
	ld.acquire.gpu.v2.u32 {%r825, %r821}, [%rd251];
	// end inline asm
$L__BB2_45:
	setp.eq.s32 	%p116, %r825, 99;
	mov.b32 	%r573, -1;
	vote.sync.any.pred 	%p117, %p116, %r573;
	not.pred 	%p118, %p117;
	@%p118 bra 	$L__BB2_50;
	@%p115 bra 	$L__BB2_48;
	membar.cta;
	bra.uni 	$L__BB2_49;
$L__BB2_48:
	mov.b32 	%r721, 350;
	// begin inline asm
	nanosleep.u32 %r721;
	// end inline asm
$L__BB2_49:
	// begin inline asm
	ld.acquire.gpu.v2.u32 {%r825, %r821}, [%rd251];
	// end inline asm
	bra.uni 	$L__BB2_45;
$L__BB2_50:
	mov.u32 	%r601, %ctaid.x;
	mov.u32 	%r602, %nctaid.y;
	mov.u32 	%r603, %ctaid.y;
	mad.lo.s32 	%r604, %r601, %r602, %r603;
	not.b32 	%r605, %r831;
	add.s32 	%r824, %r604, %r605;
	setp.eq.s32 	%p119, %r825, 101;
	mov.b32 	%r600, -1;
	vote.sync.ballot.b32 	%r606, %p119, %r600;
	// begin inline asm
	mov.u32 %r575, %lanemask_ge;
	// end inline asm
	and.b32  	%r607, %r606, %r575;
	or.b32  	%r608, %r607, -2147483648;
	add.s32 	%r609, %r608, -1;
	not.b32 	%r610, %r608;
	and.b32  	%r611, %r610, %r609;
	popc.b32 	%r579, %r611;
	mov.b32 	%r578, 1;
	// begin inline asm
	shfl.sync.down.b32 %r576, %r821, %r578, %r579, %r600;
	// end inline asm
	setp.lt.s32 	%p121, %r520, %r579;
	selp.b32 	%r612, %r576, 0, %p121;
	add.s32 	%r582, %r612, %r821;
	mov.b32 	%r583, 2;
	// begin inline asm
	shfl.sync.down.b32 %r581, %r582, %r583, %r579, %r600;
	// end inline asm
	add.s32 	%r613, %r520, 2;
	setp.gt.s32 	%p122, %r613, %r579;
	selp.b32 	%r614, 0, %r581, %p122;
	add.s32 	%r587, %r582, %r614;
	mov.b32 	%r588, 4;
	// begin inline asm
	shfl.sync.down.b32 %r586, %r587, %r588, %r579, %r600;
	// end inline asm
	add.s32 	%r615, %r520, 4;
	setp.gt.s32 	%p123, %r615, %r579;
	selp.b32 	%r616, 0, %r586, %p123;
	add.s32 	%r592, %r587, %r616;
	mov.b32 	%r593, 8;
	// begin inline asm
	shfl.sync.down.b32 %r591, %r592, %r593, %r579, %r600;
	// end inline asm
	add.s32 	%r617, %r520, 8;
	setp.gt.s32 	%p124, %r617, %r579;
	selp.b32 	%r618, 0, %r591, %p124;
	add.s32 	%r597, %r592, %r618;
	mov.b32 	%r598, 16;
	// begin inline asm
	shfl.sync.down.b32 %r596, %r597, %r598, %r579, %r600;
	// end inline asm
	add.s32 	%r619, %r520, 16;
	setp.gt.s32 	%p125, %r619, %r579;
	selp.b32 	%r620, 0, %r596, %p125;
	add.s32 	%r822, %r597, %r620;
	add.s64 	%rd31, %rd2, 256;
$L__BB2_51:
	setp.ne.s32 	%p126, %r825, 101;
	mov.b32 	%r621, -1;
	vote.sync.all.pred 	%p127, %p126, %r621;
	not.pred 	%p128, %p127;
	@%p128 bra 	$L__BB2_59;
	mul.wide.s32 	%rd296, %r824, 8;
	add.s64 	%rd297, %rd31, %rd296;
	add.s64 	%rd295, %rd297, -256;
	// begin inline asm
	ld.acquire.gpu.v2.u32 {%r825, %r826}, [%rd295];
	// end inline asm
$L__BB2_53:
	setp.eq.s32 	%p150, %r825, 99;
	mov.b32 	%r675, -1;
	vote.sync.any.pred 	%p151, %p150, %r675;
	not.pred 	%p152, %p151;
	@%p152 bra 	$L__BB2_58;
	@%p115 bra 	$L__BB2_56;
	membar.cta;
	bra.uni 	$L__BB2_57;
$L__BB2_56:
	mov.b32 	%r718, 350;
	// begin inline asm
	nanosleep.u32 %r718;
	// end inline asm
$L__BB2_57:
	// begin inline asm
	ld.acquire.gpu.v2.u32 {%r825, %r826}, [%rd295];
	// end inline asm
	bra.uni 	$L__BB2_53;
$L__BB2_58:
	setp.eq.s32 	%p153, %r825, 101;
	mov.b32 	%r701, -1;
	vote.sync.ballot.b32 	%r702, %p153, %r701;
	and.b32  	%r703, %r702, %r575;
	or.b32  	%r704, %r703, -2147483648;
	add.s32 	%r705, %r704, -1;
	not.b32 	%r706, %r704;
	and.b32  	%r707, %r706, %r705;
	popc.b32 	%r680, %r707;
	mov.b32 	%r679, 1;
	// begin inline asm
	shfl.sync.down.b32 %r677, %r826, %r679, %r680, %r701;
	// end inline asm
	setp.lt.s32 	%p155, %r520, %r680;
	selp.b32 	%r708, %r677, 0, %p155;
	add.s32 	%r683, %r708, %r826;
	mov.b32 	%r684, 2;
	// begin inline asm
	shfl.sync.down.b32 %r682, %r683, %r684, %r680, %r701;
	// end inline asm
	add.s32 	%r709, %r520, 2;
	setp.gt.s32 	%p156, %r709, %r680;
	selp.b32 	%r710, 0, %r682, %p156;
	add.s32 	%r688, %r683, %r710;
	mov.b32 	%r689, 4;
	// begin inline asm
	shfl.sync.down.b32 %r687, %r688, %r689, %r680, %r701;
	// end inline asm
	add.s32 	%r711, %r520, 4;
	setp.gt.s32 	%p157, %r711, %r680;
	selp.b32 	%r712, 0, %r687, %p157;
	add.s32 	%r693, %r688, %r712;
	mov.b32 	%r694, 8;
	// begin inline asm
	shfl.sync.down.b32 %r692, %r693, %r694, %r680, %r701;
	// end inline asm
	add.s32 	%r713, %r520, 8;
	setp.gt.s32 	%p158, %r713, %r680;
	selp.b32 	%r714, 0, %r692, %p158;
	add.s32 	%r698, %r693, %r714;
	mov.b32 	%r699, 16;
	// begin inline asm
	shfl.sync.down.b32 %r697, %r698, %r699, %r680, %r701;
	// end inline asm
	add.s32 	%r715, %r520, 16;
	setp.gt.s32 	%p159, %r715, %r680;
	selp.b32 	%r716, 0, %r697, %p159;
	add.s32 	%r717, %r716, %r822;
	add.s32 	%r822, %r717, %r698;
	add.s32 	%r824, %r824, -32;
	bra.uni 	$L__BB2_51;
$L__BB2_59:
	setp.ne.s32 	%p129, %r831, 0;
	@%p129 bra 	$L__BB2_61;
	add.s32 	%r624, %r822, %r51;
	add.s64 	%rd254, %rd30, 256;
	mov.b32 	%r623, 101;
	// begin inline asm
	st.release.gpu.v2.u32 [%rd254], {%r623, %r624};
	// end inline asm
	st.shared.u32 	[_ZZN3cub18CUB_300001_SM_10006detail6select23DeviceSelectSweepKernelINS2_10policy_hubIN4cuda3std3__45tupleIJ4int26float2EEENS0_8NullTypeEiLb0ELNS0_10SelectImplE1EE10Policy1000EN6thrust24THRUST_300001_SM_1000_NS12zip_iteratorINS8_IJNSH_10device_ptrIS9_EENSJ_ISA_EEEEEEEPSC_SN_PlNS0_13ScanTileStateIiLb1EEENS7_10__not_fn_tI12is_bad_matchEESC_iNS2_19streaming_context_tIlLb1EEELSD_1EEEvT0_T1_T2_T3_T4_T5_T6_T7_iT8_NS1_7vsmem_tEE19static_temp_storage+36], %r822;
	st.shared.u32 	[_ZZN3cub18CUB_300001_SM_10006detail6select23DeviceSelectSweepKernelINS2_10policy_hubIN4cuda3std3__45tupleIJ4int26float2EEENS0_8NullTypeEiLb0ELNS0_10SelectImplE1EE10Policy1000EN6thrust24THRUST_300001_SM_1000_NS12zip_iteratorINS8_IJNSH_10device_ptrIS9_EENSJ_ISA_EEEEEEEPSC_SN_PlNS0_13ScanTileStateIiLb1EEENS7_10__not_fn_tI12is_bad_matchEESC_iNS2_19streaming_context_tIlLb1EEELSD_1EEEvT0_T1_T2_T3_T4_T5_T6_T7_iT8_NS1_7vsmem_tEE19static_temp_storage+40], %r624;
$L__BB2_61:
	setp.ne.s32 	%p130, %r520, 0;
	mov.u32 	%r827, %r53;
	@%p130 bra 	$L__BB2_63;
	st.shared.u32 	[_ZZN3cub18CUB_300001_SM_10006detail6select23DeviceSelectSweepKernelINS2_10policy_hubIN4cuda3std3__45tupleIJ4int26float2EEENS0_8NullTypeEiLb0ELNS0_10SelectImplE1EE10Policy1000EN6thrust24THRUST_300001_SM_1000_NS12zip_iteratorINS8_IJNSH_10device_ptrIS9_EENSJ_ISA_EEEEEEEPSC_SN_PlNS0_13ScanTileStateIiLb1EEENS7_10__not_fn_tI12is_bad_matchEESC_iNS2_19streaming_context_tIlLb1EEELSD_1EEEvT0_T1_T2_T3_T4_T5_T6_T7_iT8_NS1_7vsmem_tEE19static_temp_storage+20], %r822;
	mov.u32 	%r827, %r822;
$L__BB2_63:
	mov.u64 	%rd32, %rd106;
	bar.sync 	0;
	setp.eq.s32 	%p131, %r831, 0;
	ld.shared.u32 	%r625, [_ZZN3cub18CUB_300001_SM_10006detail6select23DeviceSelectSweepKernelINS2_10policy_hubIN4cuda3std3__45tupleIJ4int26float2EEENS0_8NullTypeEiLb0ELNS0_10SelectImplE1EE10Policy1000EN6thrust24THRUST_300001_SM_1000_NS12zip_iteratorINS8_IJNSH_10device_ptrIS9_EENSJ_ISA_EEEEEEEPSC_SN_PlNS0_13ScanTileStateIiLb1EEENS7_10__not_fn_tI12is_bad_matchEESC_iNS2_19streaming_context_tIlLb1EEELSD_1EEEvT0_T1_T2_T3_T4_T5_T6_T7_iT8_NS1_7vsmem_tEE19static_temp_storage+20];
	selp.b32 	%r626, 0, %r625, %p131;
	add.s32 	%r81, %r626, %r827;
	setp.leu.f32 	%p132, %f19, 0f3F59999A;
	selp.u32 	%r627, 1, 0, %p132;
	add.s32 	%r82, %r81, %r627;
	ld.shared.u32 	%r83, [_ZZN3cub18CUB_300001_SM_10006detail6select23DeviceSelectSweepKernelINS2_10policy_hubIN4cuda3std3__45tupleIJ4int26float2EEENS0_8NullTypeEiLb0ELNS0_10SelectImplE1EE10Policy1000EN6thrust24THRUST_300001_SM_1000_NS12zip_iteratorINS8_IJNSH_10device_ptrIS9_EENSJ_ISA_EEEEEEEPSC_SN_PlNS0_13ScanTileStateIiLb1EEENS7_10__not_fn_tI12is_bad_matchEESC_iNS2_19streaming_context_tIlLb1EEELSD_1EEEvT0_T1_T2_T3_T4_T5_T6_T7_iT8_NS1_7vsmem_tEE19static_temp_storage+44];
	ld.shared.u32 	%r84, [_ZZN3cub18CUB_300001_SM_10006detail6select23DeviceSelectSweepKernelINS2_10policy_hubIN4cuda3std3__45tupleIJ4int26float2EEENS0_8NullTypeEiLb0ELNS0_10SelectImplE1EE10Policy1000EN6thrust24THRUST_300001_SM_1000_NS12zip_iteratorINS8_IJNSH_10device_ptrIS9_EENSJ_ISA_EEEEEEEPSC_SN_PlNS0_13ScanTileStateIiLb1EEENS7_10__not_fn_tI12is_bad_matchEESC_iNS2_19streaming_context_tIlLb1EEELSD_1EEEvT0_T1_T2_T3_T4_T5_T6_T7_iT8_NS1_7vsmem_tEE19static_temp_storage+36];
	setp.gt.s32 	%p133, %r83, 128;
	@%p133 bra 	$L__BB2_72;
	setp.leu.f32 	%p134, %f19, 0f3F59999A;
	ld.param.u8 	%rs3, [%rd32];
	ld.param.u64 	%rd255, [%rd32+24];
	cvta.to.global.u64 	%rd33, %rd255;
	@%p134 bra 	$L__BB2_65;
	bra.uni 	$L__BB2_68;
$L__BB2_65:
	setp.ne.s16 	%p135, %rs3, 0;
	mov.b64 	%rd368, 0;
	@%p135 bra 	$L__BB2_67;
	ld.global.u64 	%rd368, [%rd33];
$L__BB2_67:
	cvt.s64.s32 	%rd257, %r81;
	add.s64 	%rd258, %rd368, %rd257;
	shl.b64 	%rd259, %rd258, 3;
	add.s64 	%rd260, %rd5, %rd259;
	add.s64 	%rd261, %rd6, %rd259;
	st.global.v2.u32 	[%rd260], {%r42, %r41};
	st.global.v2.f32 	[%rd261], {%f13, %f14};
$L__BB2_68:
	setp.gt.f32 	%p136, %f20, 0f3F59999A;
	@%p136 bra 	$L__BB2_207;
	setp.ne.s16 	%p137, %rs3, 0;
	mov.b64 	%rd369, 0;
	@%p137 bra 	$L__BB2_71;
	ld.global.u64 	%rd369, [%rd33];
$L__BB2_71:
	cvt.s64.s32 	%rd263, %r82;
	add.s64 	%rd264, %rd369, %rd263;
	shl.b64 	%rd265, %rd264, 3;
	add.s64 	%rd266, %rd5, %rd265;
	add.s64 	%rd267, %rd6, %rd265;
	st.global.v2.u32 	[%rd266], {%r46, %r45};
	st.global.v2.f32 	[%rd267], {%f17, %f18};
	bra.uni 	$L__BB2_207;
$L__BB2_72:
	setp.gt.f32 	%p138, %f19, 0f3F59999A;
	bar.sync 	0;
	@%p138 bra 	$L__BB2_74;
	sub.s32 	%r628, %r81, %r84;
	shl.b32 	%r629, %r628, 4;
	mov.u32 	%r630, _ZZN3cub18CUB_300001_SM_10006detail6select23DeviceSelectSweepKernelINS2_10policy_hubIN4cuda3std3__45tupleIJ4int26float2EEENS0_8NullTypeEiLb0ELNS0_10SelectImplE1EE10Policy1000EN6thrust24THRUST_300001_SM_1000_NS12zip_iteratorINS8_IJNSH_10device_ptrIS9_EENSJ_ISA_EEEEEEEPSC_SN_PlNS0_13ScanTileStateIiLb1EEENS7_10__not_fn_tI12is_bad_matchEESC_iNS2_19streaming_context_tIlLb1EEELSD_1EEEvT0_T1_T2_T3_T4_T5_T6_T7_iT8_NS1_7vsmem_tEE19static_temp_storage;
	add.s32 	%r631, %r630, %r629;
	mov.b32 	%r632, %f13;
	mov.b32 	%r633, %f14;
	st.shared.v4.u32 	[%r631], {%r42, %r41, %r632, %r633};
$L__BB2_74:
	setp.gt.f32 	%p139, %f20, 0f3F59999A;
	@%p139 bra 	$L__BB2_76;
	sub.s32 	%r634, %r82, %r84;
	shl.b32 	%r635, %r634, 4;
	mov.u32 	%r636, _ZZN3cub18CUB_300001_SM_10006detail6select23DeviceSelectSweepKernelINS2_10policy_hubIN4cuda3std3__45tupleIJ4int26float2EEENS0_8NullTypeEiLb0ELNS0_10SelectImplE1EE10Policy1000EN6thrust24THRUST_300001_SM_1000_NS12zip_iteratorINS8_IJNSH_10device_ptrIS9_EENSJ_ISA_EEEEEEEPSC_SN_PlNS0_13ScanTileStateIiLb1EEENS7_10__not_fn_tI12is_bad_matchEESC_iNS2_19streaming_context_tIlLb1EEELSD_1EEEvT0_T1_T2_T3_T4_T5_T6_T7_iT8_NS1_7vsmem_tEE19static_temp_storage;
	add.s32 	%r637, %r636, %r635;
	mov.b32 	%r638, %f17;
	mov.b32 	%r639, %f18;
	st.shared.v4.u32 	[%r637], {%r46, %r45, %r638, %r639};
$L__BB2_76:
	bar.sync 	0;
	setp.ge.s32 	%p140, %r831, %r83;
	@%p140 bra 	$L__BB2_207;
	ld.param.u8 	%rs4, [%rd32];
	ld.param.u64 	%rd268, [%rd32+24];
	cvta.to.global.u64 	%rd34, %rd268;
	not.b32 	%r640, %r831;
	add.s32 	%r85, %r83, %r640;
	and.b32  	%r641, %r85, 384;
	setp.eq.s32 	%p141, %r641, 384;
	@%p141 bra 	$L__BB2_82;
	shr.u32 	%r642, %r85, 7;
	add.s32 	%r643, %r642, 1;
	and.b32  	%r644, %r643, 3;
	add.s32 	%r830, %r831, %r84;
	shl.b32 	%r645, %r831, 4;
	mov.u32 	%r646, _ZZN3cub18CUB_300001_SM_10006detail6select23DeviceSelectSweepKernelINS2_10policy_hubIN4cuda3std3__45tupleIJ4int26float2EEENS0_8NullTypeEiLb0ELNS0_10SelectImplE1EE10Policy1000EN6thrust24THRUST_300001_SM_1000_NS12zip_iteratorINS8_IJNSH_10device_ptrIS9_EENSJ_ISA_EEEEEEEPSC_SN_PlNS0_13ScanTileStateIiLb1EEENS7_10__not_fn_tI12is_bad_matchEESC_iNS2_19streaming_context_tIlLb1EEELSD_1EEEvT0_T1_T2_T3_T4_T5_T6_T7_iT8_NS1_7vsmem_tEE19static_temp_storage;
	add.s32 	%r829, %r646, %r645;
	neg.s32 	%r828, %r644;
	shl.b32 	%r647, %r643, 7;
	and.b32  	%r648, %r647, 384;
	add.s32 	%r831, %r831, %r648;
$L__BB2_79:
	.pragma "nounroll";
	setp.ne.s16 	%p142, %rs4, 0;
	mov.b64 	%rd363, 0;
	@%p142 bra 	$L__BB2_81;
	ld.global.u64 	%rd363, [%rd34];
$L__BB2_81:
	cvt.s64.s32 	%rd270, %r830;
	add.s64 	%rd271, %rd363, %rd270;
	shl.b64 	%rd272, %rd271, 3;
	add.s64 	%rd273, %rd5, %rd272;
	add.s64 	%rd274, %rd6, %rd272;
	ld.shared.v4.u32 	{%r649, %r650, %r651, %r652}, [%r829];
	st.global.v2.u32 	[%rd273], {%r649, %r650};
	st.global.v2.u32 	[%rd274], {%r651, %r652};
	add.s32 	%r830, %r830, 128;
	add.s32 	%r829, %r829, 2048;
	add.s32 	%r828, %r828, 1;
	setp.ne.s32 	%p143, %r828, 0;
	@%p143 bra 	$L__BB2_79;
$L__BB2_82:
	setp.lt.u32 	%p144, %r85, 384;
	@%p144 bra 	$L__BB2_207;
	add.s64 	%rd37, %rd5, 3072;
	add.s32 	%r833, %r831, %r84;
	add.s64 	%rd38, %rd6, 3072;
	shl.b32 	%r653, %r831, 4;
	mov.u32 	%r654, _ZZN3cub18CUB_300001_SM_10006detail6select23DeviceSelectSweepKernelINS2_10policy_hubIN4cuda3std3__45tupleIJ4int26float2EEENS0_8NullTypeEiLb0ELNS0_10SelectImplE1EE10Policy1000EN6thrust24THRUST_300001_SM_1000_NS12zip_iteratorINS8_IJNSH_10device_ptrIS9_EENSJ_ISA_EEEEEEEPSC_SN_PlNS0_13ScanTileStateIiLb1EEENS7_10__not_fn_tI12is_bad_matchEESC_iNS2_19streaming_context_tIlLb1EEELSD_1EEEvT0_T1_T2_T3_T4_T5_T6_T7_iT8_NS1_7vsmem_tEE19static_temp_storage;
	add.s32 	%r655, %r653, %r654;
	add.s32 	%r832, %r655, 4096;
$L__BB2_84:
	setp.ne.s16 	%p145, %rs4, 0;
	cvt.s64.s32 	%rd39, %r833;
	mov.b64 	%rd364, 0;
	@%p145 bra 	$L__BB2_86;
	ld.global.u64 	%rd364, [%rd34];
$L__BB2_86:
	setp.ne.s16 	%p146, %rs4, 0;
	add.s64 	%rd277, %rd364, %rd39;
	shl.b64 	%rd278, %rd277, 3;
	add.s64 	%rd279, %rd37, %rd278;
	add.s64 	%rd280, %rd38, %rd278;
	ld.shared.v4.u32 	{%r656, %r657, %r658, %r659}, [%r832+-4096];
	st.global.v2.u32 	[%rd279+-3072], {%r656, %r657};
	st.global.v2.u32 	[%rd280+-3072], {%r658, %r659};
	mov.b64 	%rd365, 0;
	@%p146 bra 	$L__BB2_88;
	ld.global.u64 	%rd365, [%rd34];
$L__BB2_88:
	setp.ne.s16 	%p147, %rs4, 0;
	add.s64 	%rd282, %rd365, %rd39;
	shl.b64 	%rd283, %rd282, 3;
	add.s64 	%rd284, %rd37, %rd283;
	add.s64 	%rd285, %rd38, %rd283;
	ld.shared.v4.u32 	{%r660, %r661, %r662, %r663}, [%r832+-2048];
	st.global.v2.u32 	[%rd284+-2048], {%r660, %r661};
	st.global.v2.u32 	[%rd285+-2048], {%r662, %r663};
	mov.b64 	%rd366, 0;
	@%p147 bra 	$L__BB2_90;
	ld.global.u64 	%rd366, [%rd34];
$L__BB2_90:
	setp.ne.s16 	%p148, %rs4, 0;
	add.s64 	%rd287, %rd366, %rd39;
	shl.b64 	%rd288, %rd287, 3;
	add.s64 	%rd289, %rd37, %rd288;
	add.s64 	%rd290, %rd38, %rd288;
	ld.shared.v4.u32 	{%r664, %r665, %r666, %r667}, [%r832];
	st.global.v2.u32 	[%rd289+-1024], {%r664, %r665};
	st.global.v2.u32 	[%rd290+-1024], {%r666, %r667};
	mov.b64 	%rd367, 0;
	@%p148 bra 	$L__BB2_92;
	ld.global.u64 	%rd367, [%rd34];
$L__BB2_92:
	cvt.u32.u64 	%r668, %rd39;
	add.s64 	%rd291, %rd367, %rd39;
	shl.b64 	%rd292, %rd291, 3;
	add.s64 	%rd293, %rd37, %rd292;
	add.s64 	%rd294, %rd38, %rd292;
	ld.shared.v4.u32 	{%r669, %r670, %r671, %r672}, [%r832+2048];
	st.global.v2.u32 	[%rd293], {%r669, %r670};
	st.global.v2.u32 	[%rd294], {%r671, %r672};
	add.s32 	%r831, %r831, 512;
	add.s32 	%r833, %r668, 512;
	add.s32 	%r832, %r832, 8192;
	setp.lt.s32 	%p149, %r831, %r83;
	@%p149 bra 	$L__BB2_84;
	bra.uni 	$L__BB2_207;
$L__BB2_93:
	ld.param.u32 	%r812, [_ZN3cub18CUB_300001_SM_10006detail6select23DeviceSelectSweepKernelINS2_10policy_hubIN4cuda3std3__45tupleIJ4int26float2EEENS0_8NullTypeEiLb0ELNS0_10SelectImplE1EE10Policy1000EN6thrust24THRUST_300001_SM_1000_NS12zip_iteratorINS8_IJNSH_10device_ptrIS9_EENSJ_ISA_EEEEEEEPSC_SN_PlNS0_13ScanTileStateIiLb1EEENS7_10__not_fn_tI12is_bad_matchEESC_iNS2_19streaming_context_tIlLb1EEELSD_1EEEvT0_T1_T2_T3_T4_T5_T6_T7_iT8_NS1_7vsmem_tE_param_7];
	sub.s32 	%r105, %r812, %r2;
	setp.ne.s32 	%p2, %r1, 0;
	@%p2 bra 	$L__BB2_134;
	ld.param.u8 	%rs17, [%rd1];
	setp.eq.s16 	%p67, %rs17, 0;
	ld.param.u64 	%rd175, [%rd1+16];
	selp.b64 	%rd176, %rd175, 0, %p67;
	cvt.u64.u32 	%rd177, %r2;
	add.s64 	%rd52, %rd176, %rd177;
	mov.u32 	%r843, %tid.x;
	shl.b32 	%r107, %r843, 1;
	setp.ge.s32 	%p68, %r107, %r105;
	mov.b32 	%r835, 0;
	mov.f32 	%f45, 0f00000000;
	mov.f32 	%f46, %f45;
	mov.u32 	%r836, %r835;
	@%p68 bra 	$L__BB2_96;
	cvt.u64.u32 	%rd178, %r107;
	add.s64 	%rd179, %rd52, %rd178;
	shl.b64 	%rd180, %rd179, 3;
	add.s64 	%rd181, %rd3, %rd180;
	add.s64 	%rd182, %rd4, %rd180;
	ld.global.v2.u32 	{%r836, %r835}, [%rd181];
	ld.global.v2.f32 	{%f46, %f45}, [%rd182];
$L__BB2_96:
	add.s32 	%r112, %r107, 1;
	setp.ge.s32 	%p69, %r112, %r105;
	mov.b32 	%r837, 0;
	mov.f32 	%f47, 0f00000000;
	mov.f32 	%f48, %f47;
	mov.u32 	%r838, %r837;
	@%p69 bra 	$L__BB2_98;
	cvt.u64.u32 	%rd183, %r107;
	add.s64 	%rd184, %rd52, %rd183;
	shl.b64 	%rd185, %rd184, 3;
	add.s64 	%rd186, %rd3, %rd185;
	add.s64 	%rd187, %rd4, %rd185;
	ld.global.v2.u32 	{%r838, %r837}, [%rd186+8];
	ld.global.v2.f32 	{%f48, %f47}, [%rd187+8];
$L__BB2_98:
	setp.ge.s32 	%p70, %r107, %r105;
	mov.b32 	%r839, 1;
	@%p70 bra 	$L__BB2_100;
	div.rn.f32 	%f43, %f46, %f45;
	setp.leu.f32 	%p71, %f43, 0f3F59999A;
	selp.u32 	%r839, 1, 0, %p71;
$L__BB2_100:
	setp.ge.s32 	%p72, %r112, %r105;
	mov.b32 	%r840, 1;
	@%p72 bra 	$L__BB2_102;
	div.rn.f32 	%f44, %f48, %f47;
	setp.leu.f32 	%p73, %f44, 0f3F59999A;
	selp.u32 	%r840, 1, 0, %p73;
$L__BB2_102:
	bar.sync 	0;
	add.s32 	%r437, %r840, %r839;
	shr.u32 	%r122, %r843, 5;
	// begin inline asm
	mov.u32 %r432, %laneid;
	// end inline asm
	mov.b32 	%r435, 1;
	mov.b32 	%r460, 0;
	mov.b32 	%r462, -1;
	// begin inline asm
	{  .reg .s32 r0;  .reg .pred p;  shfl.sync.up.b32 r0|p, %r437, %r435, %r460, %r462;  @p add.s32 r0, r0, %r437;  mov.s32 %r433, r0;}
	// end inline asm
	mov.b32 	%r441, 2;
	// begin inline asm
	{  .reg .s32 r0;  .reg .pred p;  shfl.sync.up.b32 r0|p, %r433, %r441, %r460, %r462;  @p add.s32 r0, r0, %r433;  mov.s32 %r439, r0;}
	// end inline asm
	mov.b32 	%r447, 4;
	// begin inline asm
	{  .reg .s32 r0;  .reg .pred p;  shfl.sync.up.b32 r0|p, %r439, %r447, %r460, %r462;  @p add.s32 r0, r0, %r439;  mov.s32 %r445, r0;}
	// end inline asm
	mov.b32 	%r453, 8;
	// begin inline asm
	{  .reg .s32 r0;  .reg .pred p;  shfl.sync.up.b32 r0|p, %r445, %r453, %r460, %r462;  @p add.s32 r0, r0, %r445;  mov.s32 %r451, r0;}
	// end inline asm
	mov.b32 	%r459, 16;
	// begin inline asm
	{  .reg .s32 r0;  .reg .pred p;  shfl.sync.up.b32 r0|p, %r451, %r459, %r460, %r462;  @p add.s32 r0, r0, %r451;  mov.s32 %r457, r0;}
	// end inline asm
	setp.ne.s32 	%p74, %r432, 31;
	@%p74 bra 	$L__BB2_104;
	shl.b32 	%r463, %r122, 2;
	mov.u32 	%r464, _ZZN3cub18CUB_300001_SM_10006detail6select23DeviceSelectSweepKernelINS2_10policy_hubIN4cuda3std3__45tupleIJ4int26float2EEENS0_8NullTypeEiLb0ELNS0_10SelectImplE1EE10Policy1000EN6thrust24THRUST_300001_SM_1000_NS12zip_iteratorINS8_IJNSH_10device_ptrIS9_EENSJ_ISA_EEEEEEEPSC_SN_PlNS0_13ScanTileStateIiLb1EEENS7_10__not_fn_tI12is_bad_matchEESC_iNS2_19streaming_context_tIlLb1EEELSD_1EEEvT0_T1_T2_T3_T4_T5_T6_T7_iT8_NS1_7vsmem_tEE19static_temp_storage;
	add.s32 	%r465, %r464, %r463;
	st.shared.u32 	[%r465], %r457;
$L__BB2_104:
	bar.sync 	0;
	ld.shared.v4.u32 	{%r125, %r126, %r127, %r128}, [_ZZN3cub18CUB_300001_SM_10006detail6select23DeviceSelectSweepKernelINS2_10policy_hubIN4cuda3std3__45tupleIJ4int26float2EEENS0_8NullTypeEiLb0ELNS0_10SelectImplE1EE10Policy1000EN6thrust24THRUST_300001_SM_1000_NS12zip_iteratorINS8_IJNSH_10device_ptrIS9_EENSJ_ISA_EEEEEEEPSC_SN_PlNS0_13ScanTileStateIiLb1EEENS7_10__not_fn_tI12is_bad_matchEESC_iNS2_19streaming_context_tIlLb1EEELSD_1EEEvT0_T1_T2_T3_T4_T5_T6_T7_iT8_NS1_7vsmem_tEE19static_temp_storage];
	add.s32 	%r466, %r126, %r125;
	setp.eq.s32 	%p75, %r122, 2;
	selp.b32 	%r467, %r466, %r125, %p75;
	add.s32 	%r468, %r466, %r127;
	setp.eq.s32 	%p76, %r122, 3;
	selp.b32 	%r469, %r468, %r467, %p76;
	setp.lt.u32 	%p77, %r843, 32;
	selp.b32 	%r470, 0, %r469, %p77;
	setp.eq.s32 	%p78, %r432, 0;
	sub.s32 	%r471, %r457, %r437;
	selp.b32 	%r472, 0, %r471, %p78;
	add.s32 	%r129, %r470, %r472;
	add.s32 	%r130, %r129, %r839;
	add.s32 	%r473, %r105, %r128;
	add.s32 	%r474, %r473, %r468;
	add.s32 	%r867, %r474, -256;
	setp.gt.s32 	%p79, %r867, 128;
	@%p79 bra 	$L__BB2_113;
	ld.param.u64 	%rd188, [%rd1+24];
	cvta.to.global.u64 	%rd53, %rd188;
	setp.ne.s32 	%p80, %r839, 0;
	setp.lt.s32 	%p81, %r129, %r867;
	and.pred  	%p82, %p80, %p81;
	@%p82 bra 	$L__BB2_106;
	bra.uni 	$L__BB2_109;
$L__BB2_106:
	setp.ne.s16 	%p83, %rs17, 0;
	mov.b64 	%rd377, 0;
	@%p83 bra 	$L__BB2_108;
	ld.global.u64 	%rd377, [%rd53];
$L__BB2_108:
	cvt.s64.s32 	%rd190, %r129;
	add.s64 	%rd191, %rd377, %rd190;
	shl.b64 	%rd192, %rd191, 3;
	add.s64 	%rd193, %rd5, %rd192;
	add.s64 	%rd194, %rd6, %rd192;
	st.global.v2.u32 	[%rd193], {%r836, %r835};
	st.global.v2.f32 	[%rd194], {%f46, %f45};
$L__BB2_109:
	setp.eq.s32 	%p84, %r840, 0;
	setp.ge.s32 	%p85, %r130, %r867;
	or.pred  	%p86, %p84, %p85;
	@%p86 bra 	$L__BB2_199;
	setp.ne.s16 	%p87, %rs17, 0;
	mov.b64 	%rd378, 0;
	@%p87 bra 	$L__BB2_112;
	ld.global.u64 	%rd378, [%rd53];
$L__BB2_112:
	cvt.s64.s32 	%rd196, %r130;
	add.s64 	%rd197, %rd378, %rd196;
	shl.b64 	%rd198, %rd197, 3;
	add.s64 	%rd199, %rd5, %rd198;
	add.s64 	%rd200, %rd6, %rd198;
	st.global.v2.u32 	[%rd199], {%r838, %r837};
	st.global.v2.f32 	[%rd200], {%f48, %f47};
	bra.uni 	$L__BB2_199;
$L__BB2_113:
	bar.sync 	0;
	setp.eq.s32 	%p88, %r839, 0;
	@%p88 bra 	$L__BB2_115;
	shl.b32 	%r475, %r129, 4;
	mov.u32 	%r476, _ZZN3cub18CUB_300001_SM_10006detail6select23DeviceSelectSweepKernelINS2_10policy_hubIN4cuda3std3__45tupleIJ4int26float2EEENS0_8NullTypeEiLb0ELNS0_10SelectImplE1EE10Policy1000EN6thrust24THRUST_300001_SM_1000_NS12zip_iteratorINS8_IJNSH_10device_ptrIS9_EENSJ_ISA_EEEEEEEPSC_SN_PlNS0_13ScanTileStateIiLb1EEENS7_10__not_fn_tI12is_bad_matchEESC_iNS2_19streaming_context_tIlLb1EEELSD_1EEEvT0_T1_T2_T3_T4_T5_T6_T7_iT8_NS1_7vsmem_tEE19static_temp_storage;
	add.s32 	%r477, %r476, %r475;
	mov.b32 	%r478, %f46;
	mov.b32 	%r479, %f45;
	st.shared.v4.u32 	[%r477], {%r836, %r835, %r478, %r479};
$L__BB2_115:
	setp.eq.s32 	%p89, %r840, 0;
	@%p89 bra 	$L__BB2_117;
	shl.b32 	%r480, %r130, 4;
	mov.u32 	%r481, _ZZN3cub18CUB_300001_SM_10006detail6select23DeviceSelectSweepKernelINS2_10policy_hubIN4cuda3std3__45tupleIJ4int26float2EEENS0_8NullTypeEiLb0ELNS0_10SelectImplE1EE10Policy1000EN6thrust24THRUST_300001_SM_1000_NS12zip_iteratorINS8_IJNSH_10device_ptrIS9_EENSJ_ISA_EEEEEEEPSC_SN_PlNS0_13ScanTileStateIiLb1EEENS7_10__not_fn_tI12is_bad_matchEESC_iNS2_19streaming_context_tIlLb1EEELSD_1EEEvT0_T1_T2_T3_T4_T5_T6_T7_iT8_NS1_7vsmem_tEE19static_temp_storage;
	add.s32 	%r482, %r481, %r480;
	mov.b32 	%r483, %f48;
	mov.b32 	%r484, %f47;
	st.shared.v4.u32 	[%r482], {%r838, %r837, %r483, %r484};
$L__BB2_117:
	bar.sync 	0;
	setp.ge.u32 	%p90, %r843, %r867;
	@%p90 bra 	$L__BB2_199;
	ld.param.u32 	%r814, [_ZN3cub18CUB_300001_SM_10006detail6select23DeviceSelectSweepKernelINS2_10policy_hubIN4cuda3std3__45tupleIJ4int26float2EEENS0_8NullTypeEiLb0ELNS0_10SelectImplE1EE10Policy1000EN6thrust24THRUST_300001_SM_1000_NS12zip_iteratorINS8_IJNSH_10device_ptrIS9_EENSJ_ISA_EEEEEEEPSC_SN_PlNS0_13ScanTileStateIiLb1EEENS7_10__not_fn_tI12is_bad_matchEESC_iNS2_19streaming_context_tIlLb1EEELSD_1EEEvT0_T1_T2_T3_T4_T5_T6_T7_iT8_NS1_7vsmem_tE_param_7];
	ld.param.u64 	%rd201, [%rd1+24];
	cvta.to.global.u64 	%rd54, %rd201;
	add.s32 	%r485, %r126, %r127;
	add.s32 	%r486, %r485, %r128;
	add.s32 	%r487, %r486, %r125;
	add.s32 	%r488, %r487, %r814;
	sub.s32 	%r489, %r488, %r843;
	add.s32 	%r132, %r489, -257;
	and.b32  	%r490, %r132, 384;
	setp.eq.s32 	%p91, %r490, 384;
	@%p91 bra 	$L__BB2_123;
	shl.b32 	%r491, %r843, 4;
	mov.u32 	%r492, _ZZN3cub18CUB_300001_SM_10006detail6select23DeviceSelectSweepKernelINS2_10policy_hubIN4cuda3std3__45tupleIJ4int26float2EEENS0_8NullTypeEiLb0ELNS0_10SelectImplE1EE10Policy1000EN6thrust24THRUST_300001_SM_1000_NS12zip_iteratorINS8_IJNSH_10device_ptrIS9_EENSJ_ISA_EEEEEEEPSC_SN_PlNS0_13ScanTileStateIiLb1EEENS7_10__not_fn_tI12is_bad_matchEESC_iNS2_19streaming_context_tIlLb1EEELSD_1EEEvT0_T1_T2_T3_T4_T5_T6_T7_iT8_NS1_7vsmem_tEE19static_temp_storage;
	add.s32 	%r842, %r492, %r491;
	cvt.u64.u32 	%rd370, %r843;
	shr.u32 	%r493, %r132, 7;
	add.s32 	%r494, %r493, 1;
	and.b32  	%r495, %r494, 3;
	neg.s32 	%r841, %r495;
$L__BB2_120:
	.pragma "nounroll";
	setp.ne.s16 	%p92, %rs17, 0;
	mov.b64 	%rd371, 0;
	@%p92 bra 	$L__BB2_122;
	ld.global.u64 	%rd371, [%rd54];
$L__BB2_122:
	add.s64 	%rd203, %rd371, %rd370;
	shl.b64 	%rd204, %rd203, 3;
	add.s64 	%rd205, %rd5, %rd204;
	add.s64 	%rd206, %rd6, %rd204;
	ld.shared.v4.u32 	{%r496, %r497, %r498, %r499}, [%r842];
	st.global.v2.u32 	[%rd205], {%r496, %r497};
	st.global.v2.u32 	[%rd206], {%r498, %r499};
	add.s64 	%rd370, %rd370, 128;
	cvt.u32.u64 	%r843, %rd370;
	add.s32 	%r842, %r842, 2048;
	add.s32 	%r841, %r841, 1;
	setp.ne.s32 	%p93, %r841, 0;
	@%p93 bra 	$L__BB2_120;
$L__BB2_123:
	setp.lt.u32 	%p94, %r132, 384;
	@%p94 bra 	$L__BB2_199;
	mul.wide.u32 	%rd372, %r843, 8;
	shl.b32 	%r500, %r843, 4;
	mov.u32 	%r501, _ZZN3cub18CUB_300001_SM_10006detail6select23DeviceSelectSweepKernelINS2_10policy_hubIN4cuda3std3__45tupleIJ4int26float2EEENS0_8NullTypeEiLb0ELNS0_10SelectImplE1EE10Policy1000EN6thrust24THRUST_300001_SM_1000_NS12zip_iteratorINS8_IJNSH_10device_ptrIS9_EENSJ_ISA_EEEEEEEPSC_SN_PlNS0_13ScanTileStateIiLb1EEENS7_10__not_fn_tI12is_bad_matchEESC_iNS2_19streaming_context_tIlLb1EEELSD_1EEEvT0_T1_T2_T3_T4_T5_T6_T7_iT8_NS1_7vsmem_tEE19static_temp_storage;
	add.s32 	%r502, %r500, %r501;
	add.s32 	%r844, %r502, 4096;
$L__BB2_125:
	setp.ne.s16 	%p95, %rs17, 0;
	mov.b64 	%rd373, 0;
	@%p95 bra 	$L__BB2_127;
	ld.global.u64 	%rd373, [%rd54];
$L__BB2_127:
	setp.ne.s16 	%p96, %rs17, 0;
	shl.b64 	%rd209, %rd373, 3;
	add.s64 	%rd210, %rd372, %rd209;
	add.s64 	%rd211, %rd5, %rd210;
	add.s64 	%rd212, %rd6, %rd210;
	ld.shared.v4.u32 	{%r503, %r504, %r505, %r506}, [%r844+-4096];
	st.global.v2.u32 	[%rd211], {%r503, %r504};
	st.global.v2.u32 	[%rd212], {%r505, %r506};
	mov.b64 	%rd374, 0;
	@%p96 bra 	$L__BB2_129;
	ld.global.u64 	%rd374, [%rd54];
$L__BB2_129:
	setp.ne.s16 	%p97, %rs17, 0;
	shl.b64 	%rd214, %rd374, 3;
	add.s64 	%rd215, %rd372, %rd214;
	add.s64 	%rd216, %rd5, %rd215;
	add.s64 	%rd217, %rd6, %rd215;
	ld.shared.v4.u32 	{%r507, %r508, %r509, %r510}, [%r844+-2048];
	st.global.v2.u32 	[%rd216+1024], {%r507, %r508};
	st.global.v2.u32 	[%rd217+1024], {%r509, %r510};
	mov.b64 	%rd375, 0;
	@%p97 bra 	$L__BB2_131;
	ld.global.u64 	%rd375, [%rd54];
$L__BB2_131:
	setp.ne.s16 	%p98, %rs17, 0;
	shl.b64 	%rd219, %rd375, 3;
	add.s64 	%rd220, %rd372, %rd219;
	add.s64 	%rd221, %rd5, %rd220;
	add.s64 	%rd222, %rd6, %rd220;
	ld.shared.v4.u32 	{%r511, %r512, %r513, %r514}, [%r844];
	st.global.v2.u32 	[%rd221+2048], {%r511, %r512};
	st.global.v2.u32 	[%rd222+2048], {%r513, %r514};
	mov.b64 	%rd376, 0;
	@%p98 bra 	$L__BB2_133;
	ld.global.u64 	%rd376, [%rd54];
$L__BB2_133:
	shl.b64 	%rd223, %rd376, 3;
	add.s64 	%rd224, %rd372, %rd223;
	add.s64 	%rd225, %rd5, %rd224;
	add.s64 	%rd226, %rd6, %rd224;
	ld.shared.v4.u32 	{%r515, %r516, %r517, %r518}, [%r844+2048];
	st.global.v2.u32 	[%rd225+3072], {%r515, %r516};
	st.global.v2.u32 	[%rd226+3072], {%r517, %r518};
	add.s32 	%r843, %r843, 512;
	add.s64 	%rd372, %rd372, 4096;
	add.s32 	%r844, %r844, 8192;
	setp.lt.s32 	%p99, %r843, %r867;
	@%p99 bra 	$L__BB2_125;
	bra.uni 	$L__BB2_199;
$L__BB2_134:
	ld.param.u8 	%rs9, [%rd1];
	setp.eq.s16 	%p3, %rs9, 0;
	ld.param.u64 	%rd111, [%rd1+16];
	selp.b64 	%rd112, %rd111, 0, %p3;
	cvt.s64.s32 	%rd113, %r2;
	add.s64 	%rd75, %rd112, %rd113;
	mov.u32 	%r863, %tid.x;
	shl.b32 	%r147, %r863, 1;
	setp.ge.s32 	%p4, %r147, %r105;
	mov.f32 	%f49, 0f00000000;
	mov.b32 	%r846, 0;
	mov.u32 	%r847, %r846;
	mov.f32 	%f50, %f49;
	@%p4 bra 	$L__BB2_136;
	cvt.u64.u32 	%rd114, %r147;
	add.s64 	%rd115, %rd75, %rd114;
	shl.b64 	%rd116, %rd115, 3;
	add.s64 	%rd117, %rd3, %rd116;
	add.s64 	%rd118, %rd4, %rd116;
	ld.global.v2.u32 	{%r846, %r847}, [%rd117];
	ld.global.v2.f32 	{%f49, %f50}, [%rd118];
$L__BB2_136:
	add.s32 	%r152, %r147, 1;
	setp.ge.s32 	%p5, %r152, %r105;
	mov.f32 	%f51, 0f00000000;
	mov.b32 	%r848, 0;
	mov.u32 	%r849, %r848;
	mov.f32 	%f52, %f51;
	@%p5 bra 	$L__BB2_138;
	cvt.u64.u32 	%rd119, %r147;
	add.s64 	%rd120, %rd75, %rd119;
	shl.b64 	%rd121, %rd120, 3;
	add.s64 	%rd122, %rd3, %rd121;
	add.s64 	%rd123, %rd4, %rd121;
	ld.global.v2.u32 	{%r848, %r849}, [%rd122+8];
	ld.global.v2.f32 	{%f51, %f52}, [%rd123+8];
$L__BB2_138:
	setp.ge.s32 	%p6, %r147, %r105;
	mov.b32 	%r850, 1;
	@%p6 bra 	$L__BB2_140;
	div.rn.f32 	%f39, %f49, %f50;
	setp.leu.f32 	%p7, %f39, 0f3F59999A;
	selp.u32 	%r850, 1, 0, %p7;
$L__BB2_140:
	setp.ge.s32 	%p8, %r152, %r105;
	mov.b32 	%r851, 1;
	@%p8 bra 	$L__BB2_142;
	div.rn.f32 	%f40, %f51, %f52;
	setp.leu.f32 	%p9, %f40, 0f3F59999A;
	selp.u32 	%r851, 1, 0, %p9;
$L__BB2_142:
	bar.sync 	0;
	add.s32 	%r238, %r851, %r850;
	shr.u32 	%r162, %r863, 5;
	// begin inline asm
	mov.u32 %r233, %laneid;
	// end inline asm
	mov.b32 	%r236, 1;
	mov.b32 	%r261, 0;
	mov.b32 	%r263, -1;
	// begin inline asm
	{  .reg .s32 r0;  .reg .pred p;  shfl.sync.up.b32 r0|p, %r238, %r236, %r261, %r263;  @p add.s32 r0, r0, %r238;  mov.s32 %r234, r0;}
	// end inline asm
	mov.b32 	%r242, 2;
	// begin inline asm
	{  .reg .s32 r0;  .reg .pred p;  shfl.sync.up.b32 r0|p, %r234, %r242, %r261, %r263;  @p add.s32 r0, r0, %r234;  mov.s32 %r240, r0;}
	// end inline asm
	mov.b32 	%r248, 4;
	// begin inline asm
	{  .reg .s32 r0;  .reg .pred p;  shfl.sync.up.b32 r0|p, %r240, %r248, %r261, %r263;  @p add.s32 r0, r0, %r240;  mov.s32 %r246, r0;}
	// end inline asm
	mov.b32 	%r254, 8;
	// begin inline asm
	{  .reg .s32 r0;  .reg .pred p;  shfl.sync.up.b32 r0|p, %r246, %r254, %r261, %r263;  @p add.s32 r0, r0, %r246;  mov.s32 %r252, r0;}
	// end inline asm
	mov.b32 	%r260, 16;
	// begin inline asm
	{  .reg .s32 r0;  .reg .pred p;  shfl.sync.up.b32 r0|p, %r252, %r260, %r261, %r263;  @p add.s32 r0, r0, %r252;  mov.s32 %r258, r0;}
	// end inline asm
	setp.ne.s32 	%p10, %r233, 31;
	@%p10 bra 	$L__BB2_144;
	shl.b32 	%r264, %r162, 2;
	mov.u32 	%r265, _ZZN3cub18CUB_300001_SM_10006detail6select23DeviceSelectSweepKernelINS2_10policy_hubIN4cuda3std3__45tupleIJ4int26float2EEENS0_8NullTypeEiLb0ELNS0_10SelectImplE1EE10Policy1000EN6thrust24THRUST_300001_SM_1000_NS12zip_iteratorINS8_IJNSH_10device_ptrIS9_EENSJ_ISA_EEEEEEEPSC_SN_PlNS0_13ScanTileStateIiLb1EEENS7_10__not_fn_tI12is_bad_matchEESC_iNS2_19streaming_context_tIlLb1EEELSD_1EEEvT0_T1_T2_T3_T4_T5_T6_T7_iT8_NS1_7vsmem_tEE19static_temp_storage;
	add.s32 	%r266, %r265, %r264;
	st.shared.u32 	[%r266], %r258;
$L__BB2_144:
	sub.s32 	%r267, %r258, %r238;
	bar.sync 	0;
	ld.shared.v4.u32 	{%r268, %r269, %r270, %r271}, [_ZZN3cub18CUB_300001_SM_10006detail6select23DeviceSelectSweepKernelINS2_10policy_hubIN4cuda3std3__45tupleIJ4int26float2EEENS0_8NullTypeEiLb0ELNS0_10SelectImplE1EE10Policy1000EN6thrust24THRUST_300001_SM_1000_NS12zip_iteratorINS8_IJNSH_10device_ptrIS9_EENSJ_ISA_EEEEEEEPSC_SN_PlNS0_13ScanTileStateIiLb1EEENS7_10__not_fn_tI12is_bad_matchEESC_iNS2_19streaming_context_tIlLb1EEELSD_1EEEvT0_T1_T2_T3_T4_T5_T6_T7_iT8_NS1_7vsmem_tEE19static_temp_storage];
	add.s32 	%r272, %r269, %r268;
	setp.eq.s32 	%p11, %r162, 2;
	selp.b32 	%r273, %r272, %r268, %p11;
	add.s32 	%r274, %r272, %r270;
	setp.eq.s32 	%p12, %r162, 3;
	selp.b32 	%r275, %r274, %r273, %p12;
	add.s32 	%r165, %r274, %r271;
	setp.gt.u32 	%p13, %r863, 31;
	setp.lt.u32 	%p14, %r863, 32;
	setp.eq.s32 	%p15, %r233, 0;
	selp.b32 	%r276, 0, %r267, %p15;
	add.s32 	%r859, %r275, %r276;
	selp.b32 	%r167, %r267, %r859, %p14;
	@%p13 bra 	$L__BB2_169;
	setp.ne.s32 	%p16, %r863, 0;
	mul.wide.s32 	%rd124, %r1, 8;
	add.s64 	%rd76, %rd2, %rd124;
	@%p16 bra 	$L__BB2_147;
	st.shared.u32 	[_ZZN3cub18CUB_300001_SM_10006detail6select23DeviceSelectSweepKernelINS2_10policy_hubIN4cuda3std3__45tupleIJ4int26float2EEENS0_8NullTypeEiLb0ELNS0_10SelectImplE1EE10Policy1000EN6thrust24THRUST_300001_SM_1000_NS12zip_iteratorINS8_IJNSH_10device_ptrIS9_EENSJ_ISA_EEEEEEEPSC_SN_PlNS0_13ScanTileStateIiLb1EEENS7_10__not_fn_tI12is_bad_matchEESC_iNS2_19streaming_context_tIlLb1EEELSD_1EEEvT0_T1_T2_T3_T4_T5_T6_T7_iT8_NS1_7vsmem_tEE19static_temp_storage+44], %r165;
	add.s64 	%rd125, %rd76, 256;
	mov.b32 	%r277, 100;
	// begin inline asm
	st.release.gpu.v2.u32 [%rd125], {%r277, %r165};
	// end inline asm
$L__BB2_147:
	not.b32 	%r279, %r863;
	add.s32 	%r856, %r1, %r279;
	mov.u32 	%r169, %nctaid.x;
	setp.gt.u32 	%p17, %r169, 499;
	@%p17 bra 	$L__BB2_149;
	membar.cta;
	bra.uni 	$L__BB2_150;
$L__BB2_149:
	mov.b32 	%r280, 450;
	// begin inline asm
	nanosleep.u32 %r280;
	// end inline asm
$L__BB2_150:
	mul.wide.s32 	%rd127, %r856, 8;
	add.s64 	%rd128, %rd2, %rd127;
	add.s64 	%rd126, %rd128, 256;
	// begin inline asm
	ld.acquire.gpu.v2.u32 {%r857, %r853}, [%rd126];
	// end inline asm
$L__BB2_151:
	setp.eq.s32 	%p18, %r857, 99;
	mov.b32 	%r283, -1;
	vote.sync.any.pred 	%p19, %p18, %r283;
	not.pred 	%p20, %p19;
	@%p20 bra 	$L__BB2_156;
	@%p17 bra 	$L__BB2_154;
	membar.cta;
	bra.uni 	$L__BB2_155;
$L__BB2_154:
	mov.b32 	%r425, 350;
	// begin inline asm
	nanosleep.u32 %r425;
	// end inline asm
$L__BB2_155:
	// begin inline asm
	ld.acquire.gpu.v2.u32 {%r857, %r853}, [%rd126];
	// end inline asm
	bra.uni 	$L__BB2_151;
$L__BB2_156:
	setp.eq.s32 	%p21, %r857, 101;
	mov.b32 	%r310, -1;
	vote.sync.ballot.b32 	%r311, %p21, %r310;
	// begin inline asm
	mov.u32 %r285, %lanemask_ge;
	// end inline asm
	and.b32  	%r312, %r311, %r285;
	or.b32  	%r313, %r312, -2147483648;
	add.s32 	%r314, %r313, -1;
	not.b32 	%r315, %r313;
	and.b32  	%r316, %r315, %r314;
	popc.b32 	%r289, %r316;
	mov.b32 	%r288, 1;
	// begin inline asm
	shfl.sync.down.b32 %r286, %r853, %r288, %r289, %r310;
	// end inline asm
	setp.lt.s32 	%p23, %r233, %r289;
	selp.b32 	%r317, %r286, 0, %p23;
	add.s32 	%r292, %r317, %r853;
	mov.b32 	%r293, 2;
	// begin inline asm
	shfl.sync.down.b32 %r291, %r292, %r293, %r289, %r310;
	// end inline asm
	add.s32 	%r179, %r233, 2;
	setp.gt.s32 	%p24, %r179, %r289;
	selp.b32 	%r318, 0, %r291, %p24;
	add.s32 	%r297, %r292, %r318;
	mov.b32 	%r298, 4;
	// begin inline asm
	shfl.sync.down.b32 %r296, %r297, %r298, %r289, %r310;
	// end inline asm
	add.s32 	%r319, %r233, 4;
	setp.gt.s32 	%p25, %r319, %r289;
	selp.b32 	%r320, 0, %r296, %p25;
	add.s32 	%r302, %r297, %r320;
	mov.b32 	%r303, 8;
	// begin inline asm
	shfl.sync.down.b32 %r301, %r302, %r303, %r289, %r310;
	// end inline asm
	add.s32 	%r321, %r233, 8;
	setp.gt.s32 	%p26, %r321, %r289;
	selp.b32 	%r322, 0, %r301, %p26;
	add.s32 	%r307, %r302, %r322;
	mov.b32 	%r308, 16;
	// begin inline asm
	shfl.sync.down.b32 %r306, %r307, %r308, %r289, %r310;
	// end inline asm
	add.s32 	%r180, %r233, 16;
	setp.gt.s32 	%p27, %r180, %r289;
	selp.b32 	%r323, 0, %r306, %p27;
	add.s32 	%r854, %r307, %r323;
	add.s64 	%rd78, %rd2, 256;
$L__BB2_157:
	setp.ne.s32 	%p28, %r857, 101;
	mov.b32 	%r324, -1;
	vote.sync.all.pred 	%p29, %p28, %r324;
	not.pred 	%p30, %p29;
	@%p30 bra 	$L__BB2_165;
	mul.wide.s32 	%rd171, %r856, 8;
	add.s64 	%rd172, %rd78, %rd171;
	add.s64 	%rd170, %rd172, -256;
	// begin inline asm
	ld.acquire.gpu.v2.u32 {%r857, %r858}, [%rd170];
	// end inline asm
$L__BB2_159:
	setp.eq.s32 	%p55, %r857, 99;
	mov.b32 	%r381, -1;
	vote.sync.any.pred 	%p56, %p55, %r381;
	not.pred 	%p57, %p56;
	@%p57 bra 	$L__BB2_164;
	@%p17 bra 	$L__BB2_162;
	membar.cta;
	bra.uni 	$L__BB2_163;
$L__BB2_162:
	mov.b32 	%r422, 350;
	// begin inline asm
	nanosleep.u32 %r422;
	// end inline asm
$L__BB2_163:
	// begin inline asm
	ld.acquire.gpu.v2.u32 {%r857, %r858}, [%rd170];
	// end inline asm
	bra.uni 	$L__BB2_159;
$L__BB2_164:
	setp.eq.s32 	%p58, %r857, 101;
	mov.b32 	%r407, -1;
	vote.sync.ballot.b32 	%r408, %p58, %r407;
	and.b32  	%r409, %r408, %r285;
	or.b32  	%r410, %r409, -2147483648;
	add.s32 	%r411, %r410, -1;
	not.b32 	%r412, %r410;
	and.b32  	%r413, %r412, %r411;
	popc.b32 	%r386, %r413;
	mov.b32 	%r385, 1;
	// begin inline asm
	shfl.sync.down.b32 %r383, %r858, %r385, %r386, %r407;
	// end inline asm
	setp.lt.s32 	%p60, %r233, %r386;
	selp.b32 	%r414, %r383, 0, %p60;
	add.s32 	%r389, %r414, %r858;
	mov.b32 	%r390, 2;
	// begin inline asm
	shfl.sync.down.b32 %r388, %r389, %r390, %r386, %r407;
	// end inline asm
	setp.gt.s32 	%p61, %r179, %r386;
	selp.b32 	%r415, 0, %r388, %p61;
	add.s32 	%r394, %r389, %r415;
	mov.b32 	%r395, 4;
	// begin inline asm
	shfl.sync.down.b32 %r393, %r394, %r395, %r386, %r407;
	// end inline asm
	add.s32 	%r416, %r233, 4;
	setp.gt.s32 	%p62, %r416, %r386;
	selp.b32 	%r417, 0, %r393, %p62;
	add.s32 	%r399, %r394, %r417;
	mov.b32 	%r400, 8;
	// begin inline asm
	shfl.sync.down.b32 %r398, %r399, %r400, %r386, %r407;
	// end inline asm
	add.s32 	%r418, %r233, 8;
	setp.gt.s32 	%p63, %r418, %r386;
	selp.b32 	%r419, 0, %r398, %p63;
	add.s32 	%r404, %r399, %r419;
	mov.b32 	%r405, 16;
	// begin inline asm
	shfl.sync.down.b32 %r403, %r404, %r405, %r386, %r407;
	// end inline asm
	setp.gt.s32 	%p64, %r180, %r386;
	selp.b32 	%r420, 0, %r403, %p64;
	add.s32 	%r421, %r420, %r854;
	add.s32 	%r854, %r421, %r404;
	add.s32 	%r856, %r856, -32;
	bra.uni 	$L__BB2_157;
$L__BB2_165:
	setp.ne.s32 	%p31, %r863, 0;
	@%p31 bra 	$L__BB2_167;
	add.s32 	%r327, %r854, %r165;
	add.s64 	%rd129, %rd76, 256;
	mov.b32 	%r326, 101;
	// begin inline asm
	st.release.gpu.v2.u32 [%rd129], {%r326, %r327};
	// end inline asm
	st.shared.u32 	[_ZZN3cub18CUB_300001_SM_10006detail6select23DeviceSelectSweepKernelINS2_10policy_hubIN4cuda3std3__45tupleIJ4int26float2EEENS0_8NullTypeEiLb0ELNS0_10SelectImplE1EE10Policy1000EN6thrust24THRUST_300001_SM_1000_NS12zip_iteratorINS8_IJNSH_10device_ptrIS9_EENSJ_ISA_EEEEEEEPSC_SN_PlNS0_13ScanTileStateIiLb1EEENS7_10__not_fn_tI12is_bad_matchEESC_iNS2_19streaming_context_tIlLb1EEELSD_1EEEvT0_T1_T2_T3_T4_T5_T6_T7_iT8_NS1_7vsmem_tEE19static_temp_storage+36], %r854;
	st.shared.u32 	[_ZZN3cub18CUB_300001_SM_10006detail6select23DeviceSelectSweepKernelINS2_10policy_hubIN4cuda3std3__45tupleIJ4int26float2EEENS0_8NullTypeEiLb0ELNS0_10SelectImplE1EE10Policy1000EN6thrust24THRUST_300001_SM_1000_NS12zip_iteratorINS8_IJNSH_10device_ptrIS9_EENSJ_ISA_EEEEEEEPSC_SN_PlNS0_13ScanTileStateIiLb1EEENS7_10__not_fn_tI12is_bad_matchEESC_iNS2_19streaming_context_tIlLb1EEELSD_1EEEvT0_T1_T2_T3_T4_T5_T6_T7_iT8_NS1_7vsmem_tEE19static_temp_storage+40], %r327;
$L__BB2_167:
	setp.ne.s32 	%p32, %r233, 0;
	mov.u32 	%r859, %r167;
	@%p32 bra 	$L__BB2_169;
	st.shared.u32 	[_ZZN3cub18CUB_300001_SM_10006detail6select23DeviceSelectSweepKernelINS2_10policy_hubIN4cuda3std3__45tupleIJ4int26float2EEENS0_8NullTypeEiLb0ELNS0_10SelectImplE1EE10Policy1000EN6thrust24THRUST_300001_SM_1000_NS12zip_iteratorINS8_IJNSH_10device_ptrIS9_EENSJ_ISA_EEEEEEEPSC_SN_PlNS0_13ScanTileStateIiLb1EEENS7_10__not_fn_tI12is_bad_matchEESC_iNS2_19streaming_context_tIlLb1EEELSD_1EEEvT0_T1_T2_T3_T4_T5_T6_T7_iT8_NS1_7vsmem_tEE19static_temp_storage+20], %r854;
	mov.u32 	%r859, %r854;
$L__BB2_169:
	mov.u64 	%rd80, %rd106;
	bar.sync 	0;
	setp.eq.s32 	%p33, %r863, 0;
	ld.shared.u32 	%r328, [_ZZN3cub18CUB_300001_SM_10006detail6select23DeviceSelectSweepKernelINS2_10policy_hubIN4cuda3std3__45tupleIJ4int26float2EEENS0_8NullTypeEiLb0ELNS0_10SelectImplE1EE10Policy1000EN6thrust24THRUST_300001_SM_1000_NS12zip_iteratorINS8_IJNSH_10device_ptrIS9_EENSJ_ISA_EEEEEEEPSC_SN_PlNS0_13ScanTileStateIiLb1EEENS7_10__not_fn_tI12is_bad_matchEESC_iNS2_19streaming_context_tIlLb1EEELSD_1EEEvT0_T1_T2_T3_T4_T5_T6_T7_iT8_NS1_7vsmem_tEE19static_temp_storage+20];
	selp.b32 	%r329, 0, %r328, %p33;
	add.s32 	%r196, %r329, %r859;
	add.s32 	%r197, %r196, %r850;
	ld.shared.v2.u32 	{%r330, %r198}, [_ZZN3cub18CUB_300001_SM_10006detail6select23DeviceSelectSweepKernelINS2_10policy_hubIN4cuda3std3__45tupleIJ4int26float2EEENS0_8NullTypeEiLb0ELNS0_10SelectImplE1EE10Policy1000EN6thrust24THRUST_300001_SM_1000_NS12zip_iteratorINS8_IJNSH_10device_ptrIS9_EENSJ_ISA_EEEEEEEPSC_SN_PlNS0_13ScanTileStateIiLb1EEENS7_10__not_fn_tI12is_bad_matchEESC_iNS2_19streaming_context_tIlLb1EEELSD_1EEEvT0_T1_T2_T3_T4_T5_T6_T7_iT8_NS1_7vsmem_tEE19static_temp_storage+40];
	ld.shared.u32 	%r199, [_ZZN3cub18CUB_300001_SM_10006detail6select23DeviceSelectSweepKernelINS2_10policy_hubIN4cuda3std3__45tupleIJ4int26float2EEENS0_8NullTypeEiLb0ELNS0_10SelectImplE1EE10Policy1000EN6thrust24THRUST_300001_SM_1000_NS12zip_iteratorINS8_IJNSH_10device_ptrIS9_EENSJ_ISA_EEEEEEEPSC_SN_PlNS0_13ScanTileStateIiLb1EEENS7_10__not_fn_tI12is_bad_matchEESC_iNS2_19streaming_context_tIlLb1EEELSD_1EEEvT0_T1_T2_T3_T4_T5_T6_T7_iT8_NS1_7vsmem_tEE19static_temp_storage+36];
	sub.s32 	%r331, 256, %r105;
	sub.s32 	%r867, %r330, %r331;
	sub.s32 	%r201, %r198, %r331;
	setp.gt.s32 	%p34, %r201, 128;
	@%p34 bra 	$L__BB2_178;
	ld.param.u8 	%rs7, [%rd80];
	ld.param.u64 	%rd130, [%rd80+24];
	cvta.to.global.u64 	%rd81, %rd130;
	setp.ne.s32 	%p35, %r850, 0;
	setp.lt.s32 	%p36, %r196, %r867;
	and.pred  	%p37, %p35, %p36;
	@%p37 bra 	$L__BB2_171;
	bra.uni 	$L__BB2_174;
$L__BB2_171:
	setp.ne.s16 	%p38, %rs7, 0;
	mov.b64 	%rd384, 0;
	@%p38 bra 	$L__BB2_173;
	ld.global.u64 	%rd384, [%rd81];
$L__BB2_173:
	cvt.s64.s32 	%rd132, %r196;
	add.s64 	%rd133, %rd384, %rd132;
	shl.b64 	%rd134, %rd133, 3;
	add.s64 	%rd135, %rd5, %rd134;
	add.s64 	%rd136, %rd6, %rd134;
	st.global.v2.u32 	[%rd135], {%r846, %r847};
	st.global.v2.f32 	[%rd136], {%f49, %f50};
$L__BB2_174:
	setp.eq.s32 	%p39, %r851, 0;
	setp.ge.s32 	%p40, %r197, %r867;
	or.pred  	%p41, %p39, %p40;
	@%p41 bra 	$L__BB2_199;
	setp.ne.s16 	%p42, %rs7, 0;
	mov.b64 	%rd385, 0;
	@%p42 bra 	$L__BB2_177;
	ld.global.u64 	%rd385, [%rd81];
$L__BB2_177:
	cvt.s64.s32 	%rd138, %r197;
	add.s64 	%rd139, %rd385, %rd138;
	shl.b64 	%rd140, %rd139, 3;
	add.s64 	%rd141, %rd5, %rd140;
	add.s64 	%rd142, %rd6, %rd140;
	st.global.v2.u32 	[%rd141], {%r848, %r849};
	st.global.v2.f32 	[%rd142], {%f51, %f52};
	bra.uni 	$L__BB2_199;
$L__BB2_178:
	bar.sync 	0;
	setp.eq.s32 	%p43, %r850, 0;
	@%p43 bra 	$L__BB2_180;
	sub.s32 	%r332, %r196, %r199;
	shl.b32 	%r333, %r332, 4;
	mov.u32 	%r334, _ZZN3cub18CUB_300001_SM_10006detail6select23DeviceSelectSweepKernelINS2_10policy_hubIN4cuda3std3__45tupleIJ4int26float2EEENS0_8NullTypeEiLb0ELNS0_10SelectImplE1EE10Policy1000EN6thrust24THRUST_300001_SM_1000_NS12zip_iteratorINS8_IJNSH_10device_ptrIS9_EENSJ_ISA_EEEEEEEPSC_SN_PlNS0_13ScanTileStateIiLb1EEENS7_10__not_fn_tI12is_bad_matchEESC_iNS2_19streaming_context_tIlLb1EEELSD_1EEEvT0_T1_T2_T3_T4_T5_T6_T7_iT8_NS1_7vsmem_tEE19static_temp_storage;
	add.s32 	%r335, %r334, %r333;
	mov.b32 	%r336, %f49;
	mov.b32 	%r337, %f50;
	st.shared.v4.u32 	[%r335], {%r846, %r847, %r336, %r337};
$L__BB2_180:
	setp.eq.s32 	%p44, %r851, 0;
	@%p44 bra 	$L__BB2_182;
	sub.s32 	%r338, %r197, %r199;
	shl.b32 	%r339, %r338, 4;
	mov.u32 	%r340, _ZZN3cub18CUB_300001_SM_10006detail6select23DeviceSelectSweepKernelINS2_10policy_hubIN4cuda3std3__45tupleIJ4int26float2EEENS0_8NullTypeEiLb0ELNS0_10SelectImplE1EE10Policy1000EN6thrust24THRUST_300001_SM_1000_NS12zip_iteratorINS8_IJNSH_10device_ptrIS9_EENSJ_ISA_EEEEEEEPSC_SN_PlNS0_13ScanTileStateIiLb1EEENS7_10__not_fn_tI12is_bad_matchEESC_iNS2_19streaming_context_tIlLb1EEELSD_1EEEvT0_T1_T2_T3_T4_T5_T6_T7_iT8_NS1_7vsmem_tEE19static_temp_storage;
	add.s32 	%r341, %r340, %r339;
	mov.b32 	%r342, %f51;
	mov.b32 	%r343, %f52;
	st.shared.v4.u32 	[%r341], {%r848, %r849, %r342, %r343};
$L__BB2_182:
	bar.sync 	0;
	setp.ge.s32 	%p45, %r863, %r201;
	@%p45 bra 	$L__BB2_199;
	ld.param.u32 	%r813, [_ZN3cub18CUB_300001_SM_10006detail6select23DeviceSelectSweepKernelINS2_10policy_hubIN4cuda3std3__45tupleIJ4int26float2EEENS0_8NullTypeEiLb0ELNS0_10SelectImplE1EE10Policy1000EN6thrust24THRUST_300001_SM_1000_NS12zip_iteratorINS8_IJNSH_10device_ptrIS9_EENSJ_ISA_EEEEEEEPSC_SN_PlNS0_13ScanTileStateIiLb1EEENS7_10__not_fn_tI12is_bad_matchEESC_iNS2_19streaming_context_tIlLb1EEELSD_1EEEvT0_T1_T2_T3_T4_T5_T6_T7_iT8_NS1_7vsmem_tE_param_7];
	ld.param.u8 	%rs8, [%rd80];
	ld.param.u64 	%rd143, [%rd80+24];
	cvta.to.global.u64 	%rd82, %rd143;
	add.s32 	%r344, %r198, %r813;
	add.s32 	%r345, %r863, %r2;
	sub.s32 	%r346, %r344, %r345;
	add.s32 	%r202, %r346, -257;
	and.b32  	%r347, %r202, 384;
	setp.eq.s32 	%p46, %r347, 384;
	@%p46 bra 	$L__BB2_188;
	shr.u32 	%r348, %r202, 7;
	add.s32 	%r349, %r348, 1;
	and.b32  	%r350, %r349, 3;
	add.s32 	%r862, %r863, %r199;
	shl.b32 	%r351, %r863, 4;
	mov.u32 	%r352, _ZZN3cub18CUB_300001_SM_10006detail6select23DeviceSelectSweepKernelINS2_10policy_hubIN4cuda3std3__45tupleIJ4int26float2EEENS0_8NullTypeEiLb0ELNS0_10SelectImplE1EE10Policy1000EN6thrust24THRUST_300001_SM_1000_NS12zip_iteratorINS8_IJNSH_10device_ptrIS9_EENSJ_ISA_EEEEEEEPSC_SN_PlNS0_13ScanTileStateIiLb1EEENS7_10__not_fn_tI12is_bad_matchEESC_iNS2_19streaming_context_tIlLb1EEELSD_1EEEvT0_T1_T2_T3_T4_T5_T6_T7_iT8_NS1_7vsmem_tEE19static_temp_storage;
	add.s32 	%r861, %r352, %r351;
	neg.s32 	%r860, %r350;
	shl.b32 	%r353, %r349, 7;
	and.b32  	%r354, %r353, 384;
	add.s32 	%r863, %r863, %r354;
$L__BB2_185:
	.pragma "nounroll";
	setp.ne.s16 	%p47, %rs8, 0;
	mov.b64 	%rd379, 0;
	@%p47 bra 	$L__BB2_187;
	ld.global.u64 	%rd379, [%rd82];
$L__BB2_187:
	cvt.s64.s32 	%rd145, %r862;
	add.s64 	%rd146, %rd379, %rd145;
	shl.b64 	%rd147, %rd146, 3;
	add.s64 	%rd148, %rd5, %rd147;
	add.s64 	%rd149, %rd6, %rd147;
	ld.shared.v4.u32 	{%r355, %r356, %r357, %r358}, [%r861];
	st.global.v2.u32 	[%rd148], {%r355, %r356};
	st.global.v2.u32 	[%rd149], {%r357, %r358};
	add.s32 	%r862, %r862, 128;
	add.s32 	%r861, %r861, 2048;
	add.s32 	%r860, %r860, 1;
	setp.ne.s32 	%p48, %r860, 0;
	@%p48 bra 	$L__BB2_185;
$L__BB2_188:
	setp.lt.u32 	%p49, %r202, 384;
	@%p49 bra 	$L__BB2_199;
	add.s64 	%rd85, %rd5, 3072;
	add.s32 	%r865, %r863, %r199;
	add.s64 	%rd86, %rd6, 3072;
	shl.b32 	%r359, %r863, 4;
	mov.u32 	%r360, _ZZN3cub18CUB_300001_SM_10006detail6select23DeviceSelectSweepKernelINS2_10policy_hubIN4cuda3std3__45tupleIJ4int26float2EEENS0_8NullTypeEiLb0ELNS0_10SelectImplE1EE10Policy1000EN6thrust24THRUST_300001_SM_1000_NS12zip_iteratorINS8_IJNSH_10device_ptrIS9_EENSJ_ISA_EEEEEEEPSC_SN_PlNS0_13ScanTileStateIiLb1EEENS7_10__not_fn_tI12is_bad_matchEESC_iNS2_19streaming_context_tIlLb1EEELSD_1EEEvT0_T1_T2_T3_T4_T5_T6_T7_iT8_NS1_7vsmem_tEE19static_temp_storage;
	add.s32 	%r361, %r359, %r360;
	add.s32 	%r864, %r361, 4096;
$L__BB2_190:
	setp.ne.s16 	%p50, %rs8, 0;
	cvt.s64.s32 	%rd87, %r865;
	mov.b64 	%rd380, 0;
	@%p50 bra 	$L__BB2_192;
	ld.global.u64 	%rd380, [%rd82];
$L__BB2_192:
	setp.ne.s16 	%p51, %rs8, 0;
	add.s64 	%rd152, %rd380, %rd87;
	shl.b64 	%rd153, %rd152, 3;
	add.s64 	%rd154, %rd85, %rd153;
	add.s64 	%rd155, %rd86, %rd153;
	ld.shared.v4.u32 	{%r362, %r363, %r364, %r365}, [%r864+-4096];
	st.global.v2.u32 	[%rd154+-3072], {%r362, %r363};
	st.global.v2.u32 	[%rd155+-3072], {%r364, %r365};
	mov.b64 	%rd381, 0;
	@%p51 bra 	$L__BB2_194;
	ld.global.u64 	%rd381, [%rd82];
$L__BB2_194:
	setp.ne.s16 	%p52, %rs8, 0;
	add.s64 	%rd157, %rd381, %rd87;
	shl.b64 	%rd158, %rd157, 3;
	add.s64 	%rd159, %rd85, %rd158;
	add.s64 	%rd160, %rd86, %rd158;
	ld.shared.v4.u32 	{%r366, %r367, %r368, %r369}, [%r864+-2048];
	st.global.v2.u32 	[%rd159+-2048], {%r366, %r367};
	st.global.v2.u32 	[%rd160+-2048], {%r368, %r369};
	mov.b64 	%rd382, 0;
	@%p52 bra 	$L__BB2_196;
	ld.global.u64 	%rd382, [%rd82];
$L__BB2_196:
	setp.ne.s16 	%p53, %rs8, 0;
	add.s64 	%rd162, %rd382, %rd87;
	shl.b64 	%rd163, %rd162, 3;
	add.s64 	%rd164, %rd85, %rd163;
	add.s64 	%rd165, %rd86, %rd163;
	ld.shared.v4.u32 	{%r370, %r371, %r372, %r373}, [%r864];
	st.global.v2.u32 	[%rd164+-1024], {%r370, %r371};
	st.global.v2.u32 	[%rd165+-1024], {%r372, %r373};
	mov.b64 	%rd383, 0;
	@%p53 bra 	$L__BB2_198;
	ld.global.u64 	%rd383, [%rd82];
$L__BB2_198:
	cvt.u32.u64 	%r374, %rd87;
	add.s64 	%rd166, %rd383, %rd87;
	shl.b64 	%rd167, %rd166, 3;
	add.s64 	%rd168, %rd85, %rd167;
	add.s64 	%rd169, %rd86, %rd167;
	ld.shared.v4.u32 	{%r375, %r376, %r377, %r378}, [%r864+2048];
	st.global.v2.u32 	[%rd168], {%r375, %r376};
	st.global.v2.u32 	[%rd169], {%r377, %r378};
	add.s32 	%r863, %r863, 512;
	add.s32 	%r865, %r374, 512;
	add.s32 	%r864, %r864, 8192;
	setp.lt.s32 	%p54, %r863, %r201;
	@%p54 bra 	$L__BB2_190;
$L__BB2_199:
	mov.u32 	%r519, %tid.x;
	setp.ne.s32 	%p100, %r519, 0;
	@%p100 bra 	$L__BB2_207;
	mov.u64 	%rd100, %rd106;
	ld.param.u8 	%rs25, [%rd100+1];
	setp.eq.s16 	%p101, %rs25, 0;
	@%p101 bra 	$L__BB2_204;
	ld.param.u8 	%rs26, [%rd100];
	setp.ne.s16 	%p102, %rs26, 0;
	mov.b64 	%rd386, 0;
	@%p102 bra 	$L__BB2_203;
	ld.param.u64 	%rd228, [%rd100+24];
	cvta.to.global.u64 	%rd229, %rd228;
	ld.global.u64 	%rd386, [%rd229];
$L__BB2_203:
	ld.param.u64 	%rd353, [_ZN3cub18CUB_300001_SM_10006detail6select23DeviceSelectSweepKernelINS2_10policy_hubIN4cuda3std3__45tupleIJ4int26float2EEENS0_8NullTypeEiLb0ELNS0_10SelectImplE1EE10Policy1000EN6thrust24THRUST_300001_SM_1000_NS12zip_iteratorINS8_IJNSH_10device_ptrIS9_EENSJ_ISA_EEEEEEEPSC_SN_PlNS0_13ScanTileStateIiLb1EEENS7_10__not_fn_tI12is_bad_matchEESC_iNS2_19streaming_context_tIlLb1EEELSD_1EEEvT0_T1_T2_T3_T4_T5_T6_T7_iT8_NS1_7vsmem_tE_param_3];
	cvt.s64.s32 	%rd230, %r867;
	add.s64 	%rd231, %rd386, %rd230;
	cvta.to.global.u64 	%rd232, %rd353;
	st.global.u64 	[%rd232], %rd231;
	bra.uni 	$L__BB2_207;
$L__BB2_204:
	ld.param.u8 	%rs27, [%rd100];
	setp.ne.s16 	%p103, %rs27, 0;
	mov.b64 	%rd387, 0;
	@%p103 bra 	$L__BB2_206;
	ld.param.u64 	%rd234, [%rd100+24];
	cvta.to.global.u64 	%rd235, %rd234;
	ld.global.u64 	%rd387, [%rd235];
$L__BB2_206:
	cvt.s64.s32 	%rd236, %r867;
	add.s64 	%rd237, %rd387, %rd236;
	ld.param.u64 	%rd238, [%rd100+32];
	cvta.to.global.u64 	%rd239, %rd238;
	st.global.u64 	[%rd239], %rd237;
$L__BB2_207:
	ret;

}


// ===== COMPILED SASS (sm_100) =====

	.target	sm_100

	.elftype	@"ET_EXEC"


//--------------------- .note.nv.tkinfo           --------------------------
	.section	.note.nv.tkinfo,"",@"SHT_NOTE"
	.sectionflags	@"SHF_NOTE_NV_TKINFO"
	.tkinfo
        /*0018*/ 	.word	0x00000002
        /*0030*/ 	.string	""
        /*0030*/ 	.string	"ptxas"
        /*0030*/ 	.string	"Cuda compilation tools, release 13.0, V13.0.88"
        /*0030*/ 	.string	"Build cuda_13.0.r13.0/compiler.36424714_0"
        /*0030*/ 	.string	"-arch sm_100 -m 64 "



//--------------------- .note.nv.cuinfo           --------------------------
	.section	.note.nv.cuinfo,"",@"SHT_NOTE"
	.sectionflags	@"SHF_NOTE_NV_CUINFO"
        /*0018*/ 	.short	0x0002
        /*001a*/ 	.short	0x0064
        /*001c*/ 	.short	0x0082
	.zero		2


//--------------------- .nv.info                  --------------------------
	.section	.nv.info,"",@"SHT_CUDA_INFO"
	.align	4


	//----- nvinfo : EIATTR_REGCOUNT
	.align		4
        /*0000*/ 	.byte	0x04, 0x2f
        /*0002*/ 	.short	(.L_44 - .L_43)
	.align		4
.L_43:
        /*0004*/ 	.word	index@(_ZN3cub18CUB_300001_SM_10006detail11EmptyKernelIvEEvv)
        /*0008*/ 	.word	0x00000004


	//----- nvinfo : EIATTR_FRAME_SIZE
	.align		4
.L_44:
        /*000c*/ 	.byte	0x04, 0x11
        /*000e*/ 	.short	(.L_46 - .L_45)
	.align		4
.L_45:
        /*0010*/ 	.word	index@(_ZN3cub18CUB_300001_SM_10006detail11EmptyKernelIvEEvv)
        /*0014*/ 	.word	0x00000000


	//----- nvinfo : EIATTR_REGCOUNT
	.align		4
.L_46:
        /*0018*/ 	.byte	0x04, 0x2f
        /*001a*/ 	.short	(.L_48 - .L_47)
	.align		4
.L_47:
        /*001c*/ 	.word	index@(_ZN3cub18CUB_300001_SM_10006detail4scan23DeviceCompactInitKernelINS0_13ScanTileStateIiLb1EEEPlEEvT_iT0_)
        /*0020*/ 	.word	0x0000000a


	//----- nvinfo : EIATTR_FRAME_SIZE
	.align		4
.L_48:
        /*0024*/ 	.byte	0x04, 0x11
        /*0026*/ 	.short	(.L_50 - .L_49)
	.align		4
.L_49:
        /*0028*/ 	.word	index@(_ZN3cub18CUB_300001_SM_10006detail4scan23DeviceCompactInitKernelINS0_13ScanTileStateIiLb1EEEPlEEvT_iT0_)
        /*002c*/ 	.word	0x00000000


	//----- nvinfo : EIATTR_REGCOUNT
	.align		4
.L_50:
        /*0030*/ 	.byte	0x04, 0x2f
        /*0032*/ 	.short	(.L_52 - .L_51)
	.align		4
.L_51:
        /*0034*/ 	.word	index@(_ZN3cub18CUB_300001_SM_10006detail6select23DeviceSelectSweepKernelINS2_10policy_hubIN4cuda3std3__45tupleIJ4int26float2EEENS0_8NullTypeEiLb0ELNS0_10SelectImplE1EE10Policy1000EN6thrust24THRUST_300001_SM_1000_NS12zip_iteratorINS8_IJNSH_10device_ptrIS9_EENSJ_ISA_EEEEEEEPSC_SN_PlNS0_13ScanTileStateIiLb1EEENS7_10__not_fn_tI12is_bad_matchEESC_iNS2_19streaming_context_tIlLb1EEELSD_1EEEvT0_T1_T2_T3_T4_T5_T6_T7_iT8_NS1_7vsmem_tE)
        /*0038*/ 	.word	0x00000020


	//----- nvinfo : EIATTR_FRAME_SIZE
	.align		4
.L_52:
        /*003c*/ 	.byte	0x04, 0x11
        /*003e*/ 	.short	(.L_54 - .L_53)
	.align		4
.L_53:
        /*0040*/ 	.word	index@($__internal_0_$__cuda_sm3x_div_rn_noftz_f32_slowpath)
        /*0044*/ 	.word	0x00000000


	//----- nvinfo : EIATTR_FRAME_SIZE
	.align		4
.L_54:
        /*0048*/ 	.byte	0x04, 0x11
        /*004a*/ 	.short	(.L_56 - .L_55)
	.align		4
.L_55:
        /*004c*/ 	.word	index@(_ZN3cub18CUB_300001_SM_10006detail6select23DeviceSelectSweepKernelINS2_10policy_hubIN4cuda3std3__45tupleIJ4int26float2EEENS0_8NullTypeEiLb0ELNS0_10SelectImplE1EE10Policy1000EN6thrust24THRUST_300001_SM_1000_NS12zip_iteratorINS8_IJNSH_10device_ptrIS9_EENSJ_ISA_EEEEEEEPSC_SN_PlNS0_13ScanTileStateIiLb1EEENS7_10__not_fn_tI12is_bad_matchEESC_iNS2_19streaming_context_tIlLb1EEELSD_1EEEvT0_T1_T2_T3_T4_T5_T6_T7_iT8_NS1_7vsmem_tE)
        /*0050*/ 	.word	0x00000000


	//----- nvinfo : EIATTR_MIN_STACK_SIZE
	.align		4
.L_56:
        /*0054*/ 	.byte	0x04, 0x12
        /*0056*/ 	.short	(.L_58 - .L_57)
	.align		4
.L_57:
        /*0058*/ 	.word	index@(_ZN3cub18CUB_300001_SM_10006detail6select23DeviceSelectSweepKernelINS2_10policy_hubIN4cuda3std3__45tupleIJ4int26float2EEENS0_8NullTypeEiLb0ELNS0_10SelectImplE1EE10Policy1000EN6thrust24THRUST_300001_SM_1000_NS12zip_iteratorINS8_IJNSH_10device_ptrIS9_EENSJ_ISA_EEEEEEEPSC_SN_PlNS0_13ScanTileStateIiLb1EEENS7_10__not_fn_tI12is_bad_matchEESC_iNS2_19streaming_context_tIlLb1EEELSD_1EEEvT0_T1_T2_T3_T4_T5_T6_T7_iT8_NS1_7vsmem_tE)
        /*005c*/ 	.word	0x00000000


	//----- nvinfo : EIATTR_MIN_STACK_SIZE
	.align		4
.L_58:
        /*0060*/ 	.byte	0x04, 0x12
        /*0062*/ 	.short	(.L_60 - .L_59)
	.align		4
.L_59:
        /*0064*/ 	.word	index@(_ZN3cub18CUB_300001_SM_10006detail4scan23DeviceCompactInitKernelINS0_13ScanTileStateIiLb1EEEPlEEvT_iT0_)
        /*0068*/ 	.word	0x00000000


	//----- nvinfo : EIATTR_MIN_STACK_SIZE
	.align		4
.L_60:
        /*006c*/ 	.byte	0x04, 0x12
        /*006e*/ 	.short	(.L_62 - .L_61)
	.align		4
.L_61:
        /*0070*/ 	.word	index@(_ZN3cub18CUB_300001_SM_10006detail11EmptyKernelIvEEvv)
        /*0074*/ 	.word	0x00000000
.L_62:


//--------------------- .nv.compat                --------------------------
	.section	.nv.compat,"",@"SHT_CUDA_COMPAT_INFO"
	.align	4
        /*0000*/ 	.byte	0x02, 0x09, 0x00, 0x00, 0x02, 0x02, 0x01, 0x00, 0x02, 0x05, 0x05, 0x00, 0x03, 0x07, 0x01, 0x01
        /*0010*/ 	.byte	0x02, 0x03, 0x00, 0x00, 0x02, 0x06, 0x01, 0x00, 0x04, 0x0b, 0x08, 0x00, 0x01, 0x00, 0x00, 0x00
        /*0020*/ 	.byte	0x00, 0x00, 0x00, 0x00


//--------------------- .nv.info._ZN3cub18CUB_300001_SM_10006detail6select23DeviceSelectSweepKernelINS2_10policy_hubIN4cuda3std3__45tupleIJ4int26float2EEENS0_8NullTypeEiLb0ELNS0_10SelectImplE1EE10Policy1000EN6thrust24THRUST_300001_SM_1000_NS12zip_iteratorINS8_IJNSH_10device_ptrIS9_EENSJ_ISA_EEEEEEEPSC_SN_PlNS0_13ScanTileStateIiLb1EEENS7_10__not_fn_tI12is_bad_matchEESC_iNS2_19streaming_context_tIlLb1EEELSD_1EEEvT0_T1_T2_T3_T4_T5_T6_T7_iT8_NS1_7vsmem_tE --------------------------
	.section	.nv.info._ZN3cub18CUB_300001_SM_10006detail6select23DeviceSelectSweepKernelINS2_10policy_hubIN4cuda3std3__45tupleIJ4int26float2EEENS0_8NullTypeEiLb0ELNS0_10SelectImplE1EE10Policy1000EN6thrust24THRUST_300001_SM_1000_NS12zip_iteratorINS8_IJNSH_10device_ptrIS9_EENSJ_ISA_EEEEEEEPSC_SN_PlNS0_13ScanTileStateIiLb1EEENS7_10__not_fn_tI12is_bad_matchEESC_iNS2_19streaming_context_tIlLb1EEELSD_1EEEvT0_T1_T2_T3_T4_T5_T6_T7_iT8_NS1_7vsmem_tE,"",@"SHT_CUDA_INFO"
	.sectionflags	@""
	.align	4


	//----- nvinfo : EIATTR_CUDA_API_VERSION
	.align		4
        /*0000*/ 	.byte	0x04, 0x37
        /*0002*/ 	.short	(.L_64 - .L_63)
.L_63:
        /*0004*/ 	.word	0x00000082


	//----- nvinfo : EIATTR_KPARAM_INFO
	.align		4
.L_64:
        /*0008*/ 	.byte	0x04, 0x17
        /*000a*/ 	.short	(.L_66 - .L_65)
.L_65:
        /*000c*/ 	.word	0x00000000
        /*0010*/ 	.short	0x000a
        /*0012*/ 	.short	0x0070
        /*0014*/ 	.byte	0x00, 0xf0, 0x21, 0x00


	//----- nvinfo : EIATTR_KPARAM_INFO
	.align		4
.L_66:
        /*0018*/ 	.byte	0x04, 0x17
        /*001a*/ 	.short	(.L_68 - .L_67)
.L_67:
        /*001c*/ 	.word	0x00000000
        /*0020*/ 	.short	0x0009
        /*0022*/ 	.short	0x0048
        /*0024*/ 	.byte	0x00, 0xf0, 0xa1, 0x00


	//----- nvinfo : EIATTR_KPARAM_INFO
	.align		4
.L_68:
        /*0028*/ 	.byte	0x04, 0x17
        /*002a*/ 	.short	(.L_70 - .L_69)
.L_69:
        /*002c*/ 	.word	0x00000000
        /*0030*/ 	.short	0x0008
        /*0032*/ 	.short	0x0040
        /*0034*/ 	.byte	0x00, 0xf0, 0x11, 0x00


	//----- nvinfo : EIATTR_KPARAM_INFO
	.align		4
.L_70:
        /*0038*/ 	.byte	0x04, 0x17
        /*003a*/ 	.short	(.L_72 - .L_71)
.L_71:
        /*003c*/ 	.word	0x00000000
        /*0040*/ 	.short	0x0007
        /*0042*/ 	.short	0x003c
        /*0044*/ 	.byte	0x00, 0xf0, 0x11, 0x00


	//----- nvinfo : EIATTR_KPARAM_INFO
	.align		4
.L_72:
        /*0048*/ 	.byte	0x04, 0x17
        /*004a*/ 	.short	(.L_74 - .L_73)
.L_73:
        /*004c*/ 	.word	0x00000000
        /*0050*/ 	.short	0x0006
        /*0052*/ 	.short	0x0039
        /*0054*/ 	.byte	0x00, 0xf0, 0x05, 0x00


	//----- nvinfo : EIATTR_KPARAM_INFO
	.align		4
.L_74:
        /*0058*/ 	.byte	0x04, 0x17
        /*005a*/ 	.short	(.L_76 - .L_75)
.L_75:
        /*005c*/ 	.word	0x00000000
        /*0060*/ 	.short	0x0005
        /*0062*/ 	.short	0x0038
        /*0064*/ 	.byte	0x00, 0xf0, 0x05, 0x00


	//----- nvinfo : EIATTR_KPARAM_INFO
	.align		4
.L_76:
        /*0068*/ 	.byte	0x04, 0x17
        /*006a*/ 	.short	(.L_78 - .L_77)
.L_77:
        /*006c*/ 	.word	0x00000000
        /*0070*/ 	.short	0x0004
        /*0072*/ 	.short	0x0030
        /*0074*/ 	.byte	0x00, 0xf0, 0x21, 0x00


	//----- nvinfo : EIATTR_KPARAM_INFO
	.align		4
.L_78:
        /*0078*/ 	.byte	0x04, 0x17
        /*007a*/ 	.short	(.L_80 - .L_79)
.L_79:
        /*007c*/ 	.word	0x00000000
        /*0080*/ 	.short	0x0003
        /*0082*/ 	.short	0x0028
        /*0084*/ 	.byte	0x00, 0xf5, 0x21, 0x00


	//----- nvinfo : EIATTR_KPARAM_INFO
	.align		4
.L_80:
        /*0088*/ 	.byte	0x04, 0x17
        /*008a*/ 	.short	(.L_82 - .L_81)
.L_81:
        /*008c*/ 	.word	0x00000000
        /*0090*/ 	.short	0x0002
        /*0092*/ 	.short	0x0018
        /*0094*/ 	.byte	0x00, 0xf0, 0x41, 0x00


	//----- nvinfo : EIATTR_KPARAM_INFO
	.align		4
.L_82:
        /*0098*/ 	.byte	0x04, 0x17
        /*009a*/ 	.short	(.L_84 - .L_83)
.L_83:
        /*009c*/ 	.word	0x00000000
        /*00a0*/ 	.short	0x0001
        /*00a2*/ 	.short	0x0010
        /*00a4*/ 	.byte	0x00, 0xf5, 0x21, 0x00


	//----- nvinfo : EIATTR_KPARAM_INFO
	.align		4
.L_84:
        /*00a8*/ 	.byte	0x04, 0x17
        /*00aa*/ 	.short	(.L_86 - .L_85)
.L_85:
        /*00ac*/ 	.word	0x00000000
        /*00b0*/ 	.short	0x0000
        /*00b2*/ 	.short	0x0000
        /*00b4*/ 	.byte	0x00, 0xf0, 0x41, 0x00


	//----- nvinfo : EIATTR_SPARSE_MMA_MASK
	.align		4
.L_86:
        /*00b8*/ 	.byte	0x03, 0x50
        /*00ba*/ 	.short	0x0000


	//----- nvinfo : EIATTR_MAXREG_COUNT
	.align		4
        /*00bc*/ 	.byte	0x03, 0x1b
        /*00be*/ 	.short	0x00ff


	//----- nvinfo : EIATTR_NUM_BARRIERS
	.align		4
        /*00c0*/ 	.byte	0x02, 0x4c
        /*00c2*/ 	.byte	0x01
	.zero		1


	//----- nvinfo : EIATTR_MERCURY_ISA_VERSION
	.align		4
        /*00c4*/ 	.byte	0x03, 0x5f
        /*00c6*/ 	.short	0x0101


	//----- nvinfo : EIATTR_UNUSED_LOAD_BYTE_OFFSET
	.align		4
        /*00c8*/ 	.byte	0x04, 0x44
        /*00ca*/ 	.short	(.L_88 - .L_87)


	//   ....[0]....
.L_87:
        /*00cc*/ 	.word	0x000050e0
        /*00d0*/ 	.word	0x0000fff0


	//----- nvinfo : EIATTR_COOP_GROUP_MASK_REGIDS
	.align		4
.L_88:
        /*00d4*/ 	.byte	0x04, 0x29
        /*00d6*/ 	.short	(.L_90 - .L_89)


	//   ....[0]....
.L_89:
        /*00d8*/ 	.word	0xffffffff


	//   ....[1]....
        /*00dc*/ 	.word	0xffffffff


	//   ....[2]....
        /*00e0*/ 	.word	0xffffffff


	//   ....[3]....
        /*00e4*/ 	.word	0xffffffff


	//   ....[4]....
        /*00e8*/ 	.word	0xffffffff


	//   ....[5]....
        /*00ec*/ 	.word	0xffffffff


	//   ....[6]....
        /*00f0*/ 	.word	0xffffffff


	//   ....[7]....
        /*00f4*/ 	.word	0xffffffff


	//   ....[8]....
        /*00f8*/ 	.word	0xffffffff


	//   ....[9]....
        /*00fc*/ 	.word	0xffffffff


	//   ....[10]....
        /*0100*/ 	.word	0xffffffff


	//   ....[11]....
        /*0104*/ 	.word	0xffffffff


	//   ....[12]....
        /*0108*/ 	.word	0xffffffff


	//   ....[13]....
        /*010c*/ 	.word	0xffffffff


	//   ....[14]....
        /*0110*/ 	.word	0xffffffff


	//   ....[15]....
        /*0114*/ 	.word	0xffffffff


	//   ....[16]....
        /*0118*/ 	.word	0xffffffff


	//   ....[17]....
        /*011c*/ 	.word	0xffffffff


	//   ....[18]....
        /*0120*/ 	.word	0xffffffff


	//   ....[19]....
        /*0124*/ 	.word	0xffffffff


	//   ....[20]....
        /*0128*/ 	.word	0xffffffff


	//   ....[21]....
        /*012c*/ 	.word	0xffffffff


	//   ....[22]....
        /*0130*/ 	.word	0xffffffff


	//   ....[23]....
        /*0134*/ 	.word	0xffffffff


	//   ....[24]....
        /*0138*/ 	.word	0xffffffff


	//   ....[25]....
        /*013c*/ 	.word	0xffffffff


	//   ....[26]....
        /*0140*/ 	.word	0xffffffff


	//   ....[27]....
        /*0144*/ 	.word	0xffffffff


	//   ....[28]....
        /*0148*/ 	.word	0xffffffff


	//   ....[29]....
        /*014c*/ 	.word	0xffffffff


	//   ....[30]....
        /*0150*/ 	.word	0xffffffff


	//   ....[31]....
        /*0154*/ 	.word	0xffffffff


	//   ....[32]....
        /*0158*/ 	.word	0xffffffff


	//   ....[33]....
        /*015c*/ 	.word	0xffffffff


	//   ....[34]....
        /*0160*/ 	.word	0xffffffff


	//   ....[35]....
        /*0164*/ 	.word	0xffffffff


	//   ....[36]....
        /*0168*/ 	.word	0xffffffff


	//   ....[37]....
        /*016c*/ 	.word	0xffffffff


	//   ....[38]....
        /*0170*/ 	.word	0xffffffff


	//   ....[39]....
        /*0174*/ 	.word	0xffffffff


	//   ....[40]....
        /*0178*/ 	.word	0xffffffff


	//   ....[41]....
        /*017c*/ 	.word	0xffffffff


	//   ....[42]....
        /*0180*/ 	.word	0xffffffff


	//   ....[43]....
        /*0184*/ 	.word	0xffffffff


	//   ....[44]....
        /*0188*/ 	.word	0xffffffff


	//   ....[45]....
        /*018c*/ 	.word	0xffffffff


	//   ....[46]....
        /*0190*/ 	.word	0xffffffff


	//   ....[47]....
        /*0194*/ 	.word	0xffffffff


	//   ....[48]....
        /*0198*/ 	.word	0xffffffff


	//   ....[49]....
        /*019c*/ 	.word	0xffffffff


	//   ....[50]....
        /*01a0*/ 	.word	0xffffffff


	//   ....[51]....
        /*01a4*/ 	.word	0xffffffff


	//   ....[52]....
        /*01a8*/ 	.word	0xffffffff


	//   ....[53]....
        /*01ac*/ 	.word	0xffffffff


	//   ....[54]....
        /*01b0*/ 	.word	0xffffffff


	//   ....[55]....
        /*01b4*/ 	.word	0xffffffff


	//   ....[56]....
        /*01b8*/ 	.word	0x05000000


	//   ....[57]....
        /*01bc*/ 	.word	0x05000000


	//   ....[58]....
        /*01c0*/ 	.word	0x05000000


	//   ....[59]....
        /*01c4*/ 	.word	0x05000000


	//   ....[60]....
        /*01c8*/ 	.word	0x05000000


	//   ....[61]....
        /*01cc*/ 	.word	0x05000000


	//   ....[62]....
        /*01d0*/ 	.word	0x05000000


	//   ....[63]....
        /*01d4*/ 	.word	0x05000000


	//   ....[64]....
        /*01d8*/ 	.word	0x05000000


	//   ....[65]....
        /*01dc*/ 	.word	0x05000000


	//   ....[66]....
        /*01e0*/ 	.word	0x05000000


	//   ....[67]....
        /*01e4*/ 	.word	0x05000000


	//   ....[68]....
        /*01e8*/ 	.word	0x05000000


	//   ....[69]....
        /*01ec*/ 	.word	0x05000000


	//   ....[70]....
        /*01f0*/ 	.word	0x05000000


	//   ....[71]....
        /*01f4*/ 	.word	0x05000000


	//   ....[72]....
        /*01f8*/ 	.word	0x05000000


	//   ....[73]....
        /*01fc*/ 	.word	0x05000000


	//   ....[74]....
        /*0200*/ 	.word	0x05000000


	//   ....[75]....
        /*0204*/ 	.word	0x05000000


	//   ....[76]....
        /*0208*/ 	.word	0x05000000


	//   ....[77]....
        /*020c*/ 	.word	0x05000000


	//   ....[78]....
        /*0210*/ 	.word	0x05000000


	//   ....[79]....
        /*0214*/ 	.word	0x05000000


	//   ....[80]....
        /*0218*/ 	.word	0x05000000


	//   ....[81]....
        /*021c*/ 	.word	0x05000000


	//   ....[82]....
        /*0220*/ 	.word	0x05000000


	//   ....[83]....
        /*0224*/ 	.word	0x05000000


	//   ....[84]....
        /*0228*/ 	.word	0x05000000


	//   ....[85]....
        /*022c*/ 	.word	0x05000000


	//   ....[86]....
        /*0230*/ 	.word	0x05000000


	//   ....[87]....
        /*0234*/ 	.word	0x05000000


	//   ....[88]....
        /*0238*/ 	.word	0x05000000


	//   ....[89]....
        /*023c*/ 	.word	0x05000000


	//   ....[90]....
        /*0240*/ 	.word	0x05000000


	//   ....[91]....
        /*0244*/ 	.word	0x05000000


	//----- nvinfo : EIATTR_COOP_GROUP_INSTR_OFFSETS
	.align		4
.L_90:
        /*0248*/ 	.byte	0x04, 0x28
        /*024a*/ 	.short	(.L_92 - .L_91)


	//   ....[0]....
.L_91:
        /*024c*/ 	.word	0x000004a0


	//   ....[1]....
        /*0250*/ 	.word	0x000004e0


	//   ....[2]....
        /*0254*/ 	.word	0x00000510


	//   ....[3]....
        /*0258*/ 	.word	0x00000540


	//   ....[4]....
        /*025c*/ 	.word	0x00000560


	//   ....[5]....
        /*0260*/ 	.word	0x00001510


	//   ....[6]....
        /*0264*/ 	.word	0x00001560


	//   ....[7]....
        /*0268*/ 	.word	0x00001590


	//   ....[8]....
        /*026c*/ 	.word	0x000015c0


	//   ....[9]....
        /*0270*/ 	.word	0x000015e0


	//   ....[10]....
        /*0274*/ 	.word	0x000018a0


	//   ....[11]....
        /*0278*/ 	.word	0x00001970


	//   ....[12]....
        /*027c*/ 	.word	0x00001a30


	//   ....[13]....
        /*0280*/ 	.word	0x00001aa0


	//   ....[14]....
        /*0284*/ 	.word	0x00001af0


	//   ....[15]....
        /*0288*/ 	.word	0x00001b50


	//   ....[16]....
        /*028c*/ 	.word	0x00001bd0


	//   ....[17]....
        /*0290*/ 	.word	0x00001c10


	//   ....[18]....
        /*0294*/ 	.word	0x00001c20


	//   ....[19]....
        /*0298*/ 	.word	0x00001cf0


	//   ....[20]....
        /*029c*/ 	.word	0x00001dc0


	//   ....[21]....
        /*02a0*/ 	.word	0x00001e10


	//   ....[22]....
        /*02a4*/ 	.word	0x00001e90


	//   ....[23]....
        /*02a8*/ 	.word	0x00001ee0


	//   ....[24]....
        /*02ac*/ 	.word	0x00001f30


	//   ....[25]....
        /*02b0*/ 	.word	0x00001f90


	//   ....[26]....
        /*02b4*/ 	.word	0x00001fd0


	//   ....[27]....
        /*02b8*/ 	.word	0x00001fe0


	//   ....[28]....
        /*02bc*/ 	.word	0x000032c0


	//   ....[29]....
        /*02c0*/ 	.word	0x00003310


	//   ....[30]....
        /*02c4*/ 	.word	0x00003340


	//   ....[31]....
        /*02c8*/ 	.word	0x00003370


	//   ....[32]....
        /*02cc*/ 	.word	0x00003390


	//   ....[33]....
        /*02d0*/ 	.word	0x000044a0


	//   ....[34]....
        /*02d4*/ 	.word	0x000044f0


	//   ....[35]....
        /*02d8*/ 	.word	0x00004520


	//   ....[36]....
        /*02dc*/ 	.word	0x00004550


	//   ....[37]....
        /*02e0*/ 	.word	0x00004570


	//   ....[38]....
        /*02e4*/ 	.word	0x00004830


	//   ....[39]....
        /*02e8*/ 	.word	0x00004900


	//   ....[40]....
        /*02ec*/ 	.word	0x00004960


	//   ....[41]....
        /*02f0*/ 	.word	0x000049d0


	//   ....[42]....
        /*02f4*/ 	.word	0x00004a30


	//   ....[43]....
        /*02f8*/ 	.word	0x00004a80


	//   ....[44]....
        /*02fc*/ 	.word	0x00004ad0


	//   ....[45]....
        /*0300*/ 	.word	0x00004b20


	//   ....[46]....
        /*0304*/ 	.word	0x00004b30


	//   ....[47]....
        /*0308*/ 	.word	0x00004c20


	//   ....[48]....
        /*030c*/ 	.word	0x00004cf0


	//   ....[49]....
        /*0310*/ 	.word	0x00004d50


	//   ....[50]....
        /*0314*/ 	.word	0x00004dd0


	//   ....[51]....
        /*0318*/ 	.word	0x00004e30


	//   ....[52]....
        /*031c*/ 	.word	0x00004e70


	//   ....[53]....
        /*0320*/ 	.word	0x00004eb0


	//   ....[54]....
        /*0324*/ 	.word	0x00004ef0


	//   ....[55]....
        /*0328*/ 	.word	0x00004f00


	//   ....[56]....
        /*032c*/ 	.word	0x00005e70


	//   ....[57]....
        /*0330*/ 	.word	0x00005ef0


	//   ....[58]....
        /*0334*/ 	.word	0x00005f90


	//   ....[59]....
        /*0338*/ 	.word	0x00006040


	//   ....[60]....
        /*033c*/ 	.word	0x000060e0


	//   ....[61]....
        /*0340*/ 	.word	0x00006180


	//   ....[62]....
        /*0344*/ 	.word	0x00006210


	//   ....[63]....
        /*0348*/ 	.word	0x00006280


	//   ....[64]....
        /*034c*/ 	.word	0x000062b0


	//   ....[65]....
        /*0350*/ 	.word	0x00006380


	//   ....[66]....
        /*0354*/ 	.word	0x00006400


	//   ....[67]....
        /*0358*/ 	.word	0x00006480


	//   ....[68]....
        /*035c*/ 	.word	0x00006550


	//   ....[69]....
        /*0360*/ 	.word	0x000065e0


	//   ....[70]....
        /*0364*/ 	.word	0x00006660


	//   ....[71]....
        /*0368*/ 	.word	0x000066f0


	//   ....[72]....
        /*036c*/ 	.word	0x00006780


	//   ....[73]....
        /*0370*/ 	.word	0x000067e0


	//   ....[74]....
        /*0374*/ 	.word	0x00006850


	//   ....[75]....
        /*0378*/ 	.word	0x000068d0


	//   ....[76]....
        /*037c*/ 	.word	0x00006970


	//   ....[77]....
        /*0380*/ 	.word	0x00006a40


	//   ....[78]....
        /*0384*/ 	.word	0x00006af0


	//   ....[79]....
        /*0388*/ 	.word	0x00006b70


	//   ....[80]....
        /*038c*/ 	.word	0x00006c00


	//   ....[81]....
        /*0390*/ 	.word	0x00006c70


	//   ....[82]....
        /*0394*/ 	.word	0x00006ca0


	//   ....[83]....
        /*0398*/ 	.word	0x00006d70


	//   ....[84]....
        /*039c*/ 	.word	0x00006df0


	//   ....[85]....
        /*03a0*/ 	.word	0x00006e70


	//   ....[86]....
        /*03a4*/ 	.word	0x00006f50


	//   ....[87]....
        /*03a8*/ 	.word	0x00006fd0


	//   ....[88]....
        /*03ac*/ 	.word	0x00007060


	//   ....[89]....
        /*03b0*/ 	.word	0x000070f0


	//   ....[90]....
        /*03b4*/ 	.word	0x00007170


	//   ....[91]....
        /*03b8*/ 	.word	0x000071d0


	//----- nvinfo : EIATTR_VRC_CTA_INIT_COUNT
	.align		4
.L_92:
        /*03bc*/ 	.byte	0x02, 0x4a
	.zero		1
	.zero		1


	//----- nvinfo : EIATTR_EXIT_INSTR_OFFSETS
	.align		4
        /*03c0*/ 	.byte	0x04, 0x1c
        /*03c2*/ 	.short	(.L_94 - .L_93)


	//   ....[0]....
.L_93:
        /*03c4*/ 	.word	0x00000860


	//   ....[1]....
        /*03c8*/ 	.word	0x00000980


	//   ....[2]....
        /*03cc*/ 	.word	0x00000a10


	//   ....[3]....
        /*03d0*/ 	.word	0x00000cc0


	//   ....[4]....
        /*03d4*/ 	.word	0x00001110


	//   ....[5]....
        /*03d8*/ 	.word	0x000023b0


	//   ....[6]....
        /*03dc*/ 	.word	0x000024d0


	//   ....[7]....
        /*03e0*/ 	.word	0x00002580


	//   ....[8]....
        /*03e4*/ 	.word	0x00002800


	//   ....[9]....
        /*03e8*/ 	.word	0x00002cf0


	//   ....[10]....
        /*03ec*/ 	.word	0x00005c90


	//   ....[11]....
        /*03f0*/ 	.word	0x00005d70


	//   ....[12]....
        /*03f4*/ 	.word	0x00005e20


	//----- nvinfo : EIATTR_MAX_THREADS
	.align		4
.L_94:
        /*03f8*/ 	.byte	0x04, 0x05
        /*03fa*/ 	.short	(.L_96 - .L_95)
.L_95:
        /*03fc*/ 	.word	0x00000080
        /*0400*/ 	.word	0x00000001
        /*0404*/ 	.word	0x00000001


	//----- nvinfo : EIATTR_CRS_STACK_SIZE
	.align		4
.L_96:
        /*0408*/ 	.byte	0x04, 0x1e
        /*040a*/ 	.short	(.L_98 - .L_97)
.L_97:
        /*040c*/ 	.word	0x00000000


	//----- nvinfo : EIATTR_CBANK_PARAM_SIZE
	.align		4
.L_98:
        /*0410*/ 	.byte	0x03, 0x19
        /*0412*/ 	.short	0x0078


	//----- nvinfo : EIATTR_PARAM_CBANK
	.align		4
        /*0414*/ 	.byte	0x04, 0x0a
        /*0416*/ 	.short	(.L_100 - .L_99)
	.align		4
.L_99:
        /*0418*/ 	.word	index@(.nv.constant0._ZN3cub18CUB_300001_SM_10006detail6select23DeviceSelectSweepKernelINS2_10policy_hubIN4cuda3std3__45tupleIJ4int26float2EEENS0_8NullTypeEiLb0ELNS0_10SelectImplE1EE10Policy1000EN6thrust24THRUST_300001_SM_1000_NS12zip_iteratorINS8_IJNSH_10device_ptrIS9_EENSJ_ISA_EEEEEEEPSC_SN_PlNS0_13ScanTileStateIiLb1EEENS7_10__not_fn_tI12is_bad_matchEESC_iNS2_19streaming_context_tIlLb1EEELSD_1EEEvT0_T1_T2_T3_T4_T5_T6_T7_iT8_NS1_7vsmem_tE)
        /*041c*/ 	.short	0x0380
        /*041e*/ 	.short	0x0078


	//----- nvinfo : EIATTR_SW_WAR
	.align		4
.L_100:
        /*0420*/ 	.byte	0x04, 0x36
        /*0422*/ 	.short	(.L_102 - .L_101)
.L_101:
        /*0424*/ 	.word	0x00000008
.L_102:


//--------------------- .nv.info._ZN3cub18CUB_300001_SM_10006detail4scan23DeviceCompactInitKernelINS0_13ScanTileStateIiLb1EEEPlEEvT_iT0_ --------------------------
	.section	.nv.info._ZN3cub18CUB_300001_SM_10006detail4scan23DeviceCompactInitKernelINS0_13ScanTileStateIiLb1EEEPlEEvT_iT0_,"",@"SHT_CUDA_INFO"
	.sectionflags	@""
	.align	4


	//----- nvinfo : EIATTR_CUDA_API_VERSION
	.align		4
        /*0000*/ 	.byte	0x04, 0x37
        /*0002*/ 	.short	(.L_104 - .L_103)
.L_103:
        /*0004*/ 	.word	0x00000082


	//----- nvinfo : EIATTR_KPARAM_INFO
	.align		4
.L_104:
        /*0008*/ 	.byte	0x04, 0x17
        /*000a*/ 	.short	(.L_106 - .L_105)
.L_105:
        /*000c*/ 	.word	0x00000000
        /*0010*/ 	.short	0x0002
        /*0012*/ 	.short	0x0010
        /*0014*/ 	.byte	0x00, 0xf5, 0x21, 0x00


	//----- nvinfo : EIATTR_KPARAM_INFO
	.align		4
.L_106:
        /*0018*/ 	.byte	0x04, 0x17
        /*001a*/ 	.short	(.L_108 - .L_107)
.L_107:
        /*001c*/ 	.word	0x00000000
        /*0020*/ 	.short	0x0001
        /*0022*/ 	.short	0x0008
        /*0024*/ 	.byte	0x00, 0xf0, 0x11, 0x00


	//----- nvinfo : EIATTR_KPARAM_INFO
	.align		4
.L_108:
        /*0028*/ 	.byte	0x04, 0x17
        /*002a*/ 	.short	(.L_110 - .L_109)
.L_109:
        /*002c*/ 	.word	0x00000000
        /*0030*/ 	.short	0x0000
        /*0032*/ 	.short	0x0000
        /*0034*/ 	.byte	0x00, 0xf0, 0x21, 0x00


	//----- nvinfo : EIATTR_SPARSE_MMA_MASK
	.align		4
.L_110:
        /*0038*/ 	.byte	0x03, 0x50
        /*003a*/ 	.short	0x0000


	//----- nvinfo : EIATTR_MAXREG_COUNT
	.align		4
        /*003c*/ 	.byte	0x03, 0x1b
        /*003e*/ 	.short	0x00ff


	//----- nvinfo : EIATTR_MERCURY_ISA_VERSION
	.align		4
        /*0040*/ 	.byte	0x03, 0x5f
        /*0042*/ 	.short	0x0101


	//----- nvinfo : EIATTR_VRC_CTA_INIT_COUNT
	.align		4
        /*0044*/ 	.byte	0x02, 0x4a
	.zero		1
	.zero		1


	//----- nvinfo : EIATTR_EXIT_INSTR_OFFSETS
	.align		4
        /*0048*/ 	.byte	0x04, 0x1c
        /*004a*/ 	.short	(.L_112 - .L_111)


	//   ....[0]....
.L_111:
        /*004c*/ 	.word	0x00000130


	//   ....[1]....
        /*0050*/ 	.word	0x00000160


	//----- nvinfo : EIATTR_CBANK_PARAM_SIZE
	.align		4
.L_112:
        /*0054*/ 	.byte	0x03, 0x19
        /*0056*/ 	.short	0x0018


	//----- nvinfo : EIATTR_PARAM_CBANK
	.align		4
        /*0058*/ 	.byte	0x04, 0x0a
        /*005a*/ 	.short	(.L_114 - .L_113)
	.align		4
.L_113:
        /*005c*/ 	.word	index@(.nv.constant0._ZN3cub18CUB_300001_SM_10006detail4scan23DeviceCompactInitKernelINS0_13ScanTileStateIiLb1EEEPlEEvT_iT0_)
        /*0060*/ 	.short	0x0380
        /*0062*/ 	.short	0x0018


	//----- nvinfo : EIATTR_SW_WAR
	.align		4
.L_114:
        /*0064*/ 	.byte	0x04, 0x36
        /*0066*/ 	.short	(.L_116 - .L_115)
.L_115:
        /*0068*/ 	.word	0x00000008
.L_116:


//--------------------- .nv.info._ZN3cub18CUB_300001_SM_10006detail11EmptyKernelIvEEvv --------------------------
	.section	.nv.info._ZN3cub18CUB_300001_SM_10006detail11EmptyKernelIvEEvv,"",@"SHT_CUDA_INFO"
	.sectionflags	@""
	.align	4


	//----- nvinfo : EIATTR_CUDA_API_VERSION
	.align		4
        /*0000*/ 	.byte	0x04, 0x37
        /*0002*/ 	.short	(.L_118 - .L_117)
.L_117:
        /*0004*/ 	.word	0x00000082


	//----- nvinfo : EIATTR_SPARSE_MMA_MASK
	.align		4
.L_118:
        /*0008*/ 	.byte	0x03, 0x50
        /*000a*/ 	.short	0x0000


	//----- nvinfo : EIATTR_MAXREG_COUNT
	.align		4
        /*000c*/ 	.byte	0x03, 0x1b
        /*000e*/ 	.short	0x00ff


	//----- nvinfo : EIATTR_MERCURY_ISA_VERSION
	.align		4
        /*0010*/ 	.byte	0x03, 0x5f
        /*0012*/ 	.short	0x0101


	//----- nvinfo : EIATTR_VRC_CTA_INIT_COUNT
	.align		4
        /*0014*/ 	.byte	0x02, 0x4a
	.zero		1
	.zero		1


	//----- nvinfo : EIATTR_EXIT_INSTR_OFFSETS
	.align		4
        /*0018*/ 	.byte	0x04, 0x1c
        /*001a*/ 	.short	(.L_120 - .L_119)


	//   ....[0]....
.L_119:
        /*001c*/ 	.word	0x00000010


	//----- nvinfo : EIATTR_SW_WAR
	.align		4
.L_120:
        /*0020*/ 	.byte	0x04, 0x36
        /*0022*/ 	.short	(.L_122 - .L_121)
.L_121:
        /*0024*/ 	.word	0x00000008
.L_122:


//--------------------- .nv.callgraph             --------------------------
	.section	.nv.callgraph,"",@"SHT_CUDA_CALLGRAPH"
	.align	4
	.sectionentsize	8
	.align		4
        /*0000*/ 	.word	0x00000000
	.align		4
        /*0004*/ 	.word	0xffffffff
	.align		4
        /*0008*/ 	.word	0x00000000
	.align		4
        /*000c*/ 	.word	0xfffffffe
	.align		4
        /*0010*/ 	.word	0x00000000
	.align		4
        /*0014*/ 	.word	0xfffffffd
	.align		4
        /*0018*/ 	.word	0x00000000
	.align		4
        /*001c*/ 	.word	0xfffffffc


//--------------------- .nv.constant4             --------------------------
	.section	.nv.constant4,"a",@progbits
	.align	8
	.align		8
.nv.constant4:
        /*0000*/ 	.dword	_ZN34_INTERNAL_01e3f73b_4_k_cu_aa58e6684cuda3std3__45__cpo5beginE
	.align		8
        /*0008*/ 	.dword	_ZN34_INTERNAL_01e3f73b_4_k_cu_aa58e6684cuda3std3__45__cpo3endE
	.align		8
        /*0010*/ 	.dword	_ZN34_INTERNAL_01e3f73b_4_k_cu_aa58e6684cuda3std3__45__cpo6cbeginE
	.align		8
        /*0018*/ 	.dword	_ZN34_INTERNAL_01e3f73b_4_k_cu_aa58e6684cuda3std3__45__cpo4cendE
	.align		8
        /*0020*/ 	.dword	_ZN34_INTERNAL_01e3f73b_4_k_cu_aa58e6684cuda3std3__45__cpo6rbeginE
	.align		8
        /*0028*/ 	.dword	_ZN34_INTERNAL_01e3f73b_4_k_cu_aa58e6684cuda3std3__45__cpo4rendE
	.align		8
        /*0030*/ 	.dword	_ZN34_INTERNAL_01e3f73b_4_k_cu_aa58e6684cuda3std3__45__cpo7crbeginE
	.align		8
        /*0038*/ 	.dword	_ZN34_INTERNAL_01e3f73b_4_k_cu_aa58e6684cuda3std3__45__cpo5crendE
	.align		8
        /*0040*/ 	.dword	_ZN34_INTERNAL_01e3f73b_4_k_cu_aa58e6684cuda3std3__436_GLOBAL__N__01e3f73b_4_k_cu_aa58e6686ignoreE
	.align		8
        /*0048*/ 	.dword	_ZN34_INTERNAL_01e3f73b_4_k_cu_aa58e6684cuda3std3__419piecewise_constructE
	.align		8
        /*0050*/ 	.dword	_ZN34_INTERNAL_01e3f73b_4_k_cu_aa58e6684cuda3std3__48in_placeE
	.align		8
        /*0058*/ 	.dword	_ZN34_INTERNAL_01e3f73b_4_k_cu_aa58e6684cuda3std3__420unreachable_sentinelE
	.align		8
        /*0060*/ 	.dword	_ZN34_INTERNAL_01e3f73b_4_k_cu_aa58e6684cuda3std3__47nulloptE
	.align		8
        /*0068*/ 	.dword	_ZN34_INTERNAL_01e3f73b_4_k_cu_aa58e6684cuda3std3__48unexpectE
	.align		8
        /*0070*/ 	.dword	_ZN34_INTERNAL_01e3f73b_4_k_cu_aa58e6684cuda3std6ranges3__45__cpo4swapE
	.align		8
        /*0078*/ 	.dword	_ZN34_INTERNAL_01e3f73b_4_k_cu_aa58e6684cuda3std6ranges3__45__cpo9iter_moveE
	.align		8
        /*0080*/ 	.dword	_ZN34_INTERNAL_01e3f73b_4_k_cu_aa58e6684cuda3std6ranges3__45__cpo5beginE
	.align		8
        /*0088*/ 	.dword	_ZN34_INTERNAL_01e3f73b_4_k_cu_aa58e6684cuda3std6ranges3__45__cpo3endE
	.align		8
        /*0090*/ 	.dword	_ZN34_INTERNAL_01e3f73b_4_k_cu_aa58e6684cuda3std6ranges3__45__cpo6cbeginE
	.align		8
        /*0098*/ 	.dword	_ZN34_INTERNAL_01e3f73b_4_k_cu_aa58e6684cuda3std6ranges3__45__cpo4cendE
	.align		8
        /*00a0*/ 	.dword	_ZN34_INTERNAL_01e3f73b_4_k_cu_aa58e6684cuda3std6ranges3__45__cpo7advanceE
	.align		8
        /*00a8*/ 	.dword	_ZN34_INTERNAL_01e3f73b_4_k_cu_aa58e6684cuda3std6ranges3__45__cpo9iter_swapE
	.align		8
        /*00b0*/ 	.dword	_ZN34_INTERNAL_01e3f73b_4_k_cu_aa58e6684cuda3std6ranges3__45__cpo4nextE
	.align		8
        /*00b8*/ 	.dword	_ZN34_INTERNAL_01e3f73b_4_k_cu_aa58e6684cuda3std6ranges3__45__cpo4prevE
	.align		8
        /*00c0*/ 	.dword	_ZN34_INTERNAL_01e3f73b_4_k_cu_aa58e6684cuda3std6ranges3__45__cpo4dataE
	.align		8
        /*00c8*/ 	.dword	_ZN34_INTERNAL_01e3f73b_4_k_cu_aa58e6684cuda3std6ranges3__45__cpo5cdataE
	.align		8
        /*00d0*/ 	.dword	_ZN34_INTERNAL_01e3f73b_4_k_cu_aa58e6684cuda3std6ranges3__45__cpo4sizeE
	.align		8
        /*00d8*/ 	.dword	_ZN34_INTERNAL_01e3f73b_4_k_cu_aa58e6684cuda3std6ranges3__45__cpo5ssizeE
	.align		8
        /*00e0*/ 	.dword	_ZN34_INTERNAL_01e3f73b_4_k_cu_aa58e6684cuda3std6ranges3__45__cpo8distanceE
	.align		8
        /*00e8*/ 	.dword	_ZN34_INTERNAL_01e3f73b_4_k_cu_aa58e6686thrust24THRUST_300001_SM_1000_NS8cuda_cub3parE
	.align		8
        /*00f0*/ 	.dword	_ZN34_INTERNAL_01e3f73b_4_k_cu_aa58e6686thrust24THRUST_300001_SM_1000_NS8cuda_cub10par_nosyncE
	.align		8
        /*00f8*/ 	.dword	_ZN34_INTERNAL_01e3f73b_4_k_cu_aa58e6686thrust24THRUST_300001_SM_1000_NS6system6detail10sequential3seqE
	.align		8
        /*0100*/ 	.dword	_ZN34_INTERNAL_01e3f73b_4_k_cu_aa58e6686thrust24THRUST_300001_SM_1000_NS12placeholders2_1E
	.align		8
        /*0108*/ 	.dword	_ZN34_INTERNAL_01e3f73b_4_k_cu_aa58e6686thrust24THRUST_300001_SM_1000_NS12placeholders2_2E
	.align		8
        /*0110*/ 	.dword	_ZN34_INTERNAL_01e3f73b_4_k_cu_aa58e6686thrust24THRUST_300001_SM_1000_NS12placeholders2_3E
	.align		8
        /*0118*/ 	.dword	_ZN34_INTERNAL_01e3f73b_4_k_cu_aa58e6686thrust24THRUST_300001_SM_1000_NS12placeholders2_4E
	.align		8
        /*0120*/ 	.dword	_ZN34_INTERNAL_01e3f73b_4_k_cu_aa58e6686thrust24THRUST_300001_SM_1000_NS12placeholders2_5E
	.align		8
        /*0128*/ 	.dword	_ZN34_INTERNAL_01e3f73b_4_k_cu_aa58e6686thrust24THRUST_300001_SM_1000_NS12placeholders2_6E
	.align		8
        /*0130*/ 	.dword	_ZN34_INTERNAL_01e3f73b_4_k_cu_aa58e6686thrust24THRUST_300001_SM_1000_NS12placeholders2_7E
	.align		8
        /*0138*/ 	.dword	_ZN34_INTERNAL_01e3f73b_4_k_cu_aa58e6686thrust24THRUST_300001_SM_1000_NS12placeholders2_8E
	.align		8
        /*0140*/ 	.dword	_ZN34_INTERNAL_01e3f73b_4_k_cu_aa58e6686thrust24THRUST_300001_SM_1000_NS12placeholders2_9E
	.align		8
        /*0148*/ 	.dword	_ZN34_INTERNAL_01e3f73b_4_k_cu_aa58e6686thrust24THRUST_300001_SM_1000_NS12placeholders3_10E
	.align		8
        /*0150*/ 	.dword	_ZN34_INTERNAL_01e3f73b_4_k_cu_aa58e6686thrust24THRUST_300001_SM_1000_NS3seqE


//--------------------- .text._ZN3cub18CUB_300001_SM_10006detail6select23DeviceSelectSweepKernelINS2_10policy_hubIN4cuda3std3__45tupleIJ4int26float2EEENS0_8NullTypeEiLb0ELNS0_10SelectImplE1EE10Policy1000EN6thrust24THRUST_300001_SM_1000_NS12zip_iteratorINS8_IJNSH_10device_ptrIS9_EENSJ_ISA_EEEEEEEPSC_SN_PlNS0_13ScanTileStateIiLb1EEENS7_10__not_fn_tI12is_bad_matchEESC_iNS2_19streaming_context_tIlLb1EEELSD_1EEEvT0_T1_T2_T3_T4_T5_T6_T7_iT8_NS1_7vsmem_tE --------------------------
	.section	.text._ZN3cub18CUB_300001_SM_10006detail6select23DeviceSelectSweepKernelINS2_10policy_hubIN4cuda3std3__45tupleIJ4int26float2EEENS0_8NullTypeEiLb0ELNS0_10SelectImplE1EE10Policy1000EN6thrust24THRUST_300001_SM_1000_NS12zip_iteratorINS8_IJNSH_10device_ptrIS9_EENSJ_ISA_EEEEEEEPSC_SN_PlNS0_13ScanTileStateIiLb1EEENS7_10__not_fn_tI12is_bad_matchEESC_iNS2_19streaming_context_tIlLb1EEELSD_1EEEvT0_T1_T2_T3_T4_T5_T6_T7_iT8_NS1_7vsmem_tE,"ax",@progbits
	.align	128
        .global         _ZN3cub18CUB_300001_SM_10006detail6select23DeviceSelectSweepKernelINS2_10policy_hubIN4cuda3std3__45tupleIJ4int26float2EEENS0_8NullTypeEiLb0ELNS0_10SelectImplE1EE10Policy1000EN6thrust24THRUST_300001_SM_1000_NS12zip_iteratorINS8_IJNSH_10device_ptrIS9_EENSJ_ISA_EEEEEEEPSC_SN_PlNS0_13ScanTileStateIiLb1EEENS7_10__not_fn_tI12is_bad_matchEESC_iNS2_19streaming_context_tIlLb1EEELSD_1EEEvT0_T1_T2_T3_T4_T5_T6_T7_iT8_NS1_7vsmem_tE
        .type           _ZN3cub18CUB_300001_SM_10006detail6select23DeviceSelectSweepKernelINS2_10policy_hubIN4cuda3std3__45tupleIJ4int26float2EEENS0_8NullTypeEiLb0ELNS0_10SelectImplE1EE10Policy1000EN6thrust24THRUST_300001_SM_1000_NS12zip_iteratorINS8_IJNSH_10device_ptrIS9_EENSJ_ISA_EEEEEEEPSC_SN_PlNS0_13ScanTileStateIiLb1EEENS7_10__not_fn_tI12is_bad_matchEESC_iNS2_19streaming_context_tIlLb1EEELSD_1EEEvT0_T1_T2_T3_T4_T5_T6_T7_iT8_NS1_7vsmem_tE,@function
        .size           _ZN3cub18CUB_300001_SM_10006detail6select23DeviceSelectSweepKernelINS2_10policy_hubIN4cuda3std3__45tupleIJ4int26float2EEENS0_8NullTypeEiLb0ELNS0_10SelectImplE1EE10Policy1000EN6thrust24THRUST_300001_SM_1000_NS12zip_iteratorINS8_IJNSH_10device_ptrIS9_EENSJ_ISA_EEEEEEEPSC_SN_PlNS0_13ScanTileStateIiLb1EEENS7_10__not_fn_tI12is_bad_matchEESC_iNS2_19streaming_context_tIlLb1EEELSD_1EEEvT0_T1_T2_T3_T4_T5_T6_T7_iT8_NS1_7vsmem_tE,(.L_x_183 - _ZN3cub18CUB_300001_SM_10006detail6select23DeviceSelectSweepKernelINS2_10policy_hubIN4cuda3std3__45tupleIJ4int26float2EEENS0_8NullTypeEiLb0ELNS0_10SelectImplE1EE10Policy1000EN6thrust24THRUST_300001_SM_1000_NS12zip_iteratorINS8_IJNSH_10device_ptrIS9_EENSJ_ISA_EEEEEEEPSC_SN_PlNS0_13ScanTileStateIiLb1EEENS7_10__not_fn_tI12is_bad_matchEESC_iNS2_19streaming_context_tIlLb1EEELSD_1EEEvT0_T1_T2_T3_T4_T5_T6_T7_iT8_NS1_7vsmem_tE)
        .other          _ZN3cub18CUB_300001_SM_10006detail6select23DeviceSelectSweepKernelINS2_10policy_hubIN4cuda3std3__45tupleIJ4int26float2EEENS0_8NullTypeEiLb0ELNS0_10SelectImplE1EE10Policy1000EN6thrust24THRUST_300001_SM_1000_NS12zip_iteratorINS8_IJNSH_10device_ptrIS9_EENSJ_ISA_EEEEEEEPSC_SN_PlNS0_13ScanTileStateIiLb1EEENS7_10__not_fn_tI12is_bad_matchEESC_iNS2_19streaming_context_tIlLb1EEELSD_1EEEvT0_T1_T2_T3_T4_T5_T6_T7_iT8_NS1_7vsmem_tE,@"STO_CUDA_ENTRY STV_DEFAULT"
_ZN3cub18CUB_300001_SM_10006detail6select23DeviceSelectSweepKernelINS2_10policy_hubIN4cuda3std3__45tupleIJ4int26float2EEENS0_8NullTypeEiLb0ELNS0_10SelectImplE1EE10Policy1000EN6thrust24THRUST_300001_SM_1000_NS12zip_iteratorINS8_IJNSH_10device_ptrIS9_EENSJ_ISA_EEEEEEEPSC_SN_PlNS0_13ScanTileStateIiLb1EEENS7_10__not_fn_tI12is_bad_matchEESC_iNS2_19streaming_context_tIlLb1EEELSD_1EEEvT0_T1_T2_T3_T4_T5_T6_T7_iT8_NS1_7vsmem_tE:
.text._ZN3cub18CUB_300001_SM_10006detail6select23DeviceSelectSweepKernelINS2_10policy_hubIN4cuda3std3__45tupleIJ4int26float2EEENS0_8NullTypeEiLb0ELNS0_10SelectImplE1EE10Policy1000EN6thrust24THRUST_300001_SM_1000_NS12zip_iteratorINS8_IJNSH_10device_ptrIS9_EENSJ_ISA_EEEEEEEPSC_SN_PlNS0_13ScanTileStateIiLb1EEENS7_10__not_fn_tI12is_bad_matchEESC_iNS2_19streaming_context_tIlLb1EEELSD_1EEEvT0_T1_T2_T3_T4_T5_T6_T7_iT8_NS1_7vsmem_tE:
[----:B------:R-:W-:Y:S08]  /*0000*/  LDC R1, c[0x0][0x37c] ;  /* 0x0000df00ff017b82 */ /* 0x000ff00000000800 */
[----:B------:R-:W-:Y:S01]  /*0010*/  S2UR UR4, SR_CTAID.X ;  /* 0x00000000000479c3 */ /* 0x000fe20000002500 */
[----:B------:R-:W0:Y:S01]  /*0020*/  LDCU UR5, c[0x0][0x374] ;  /* 0x00006e80ff0577ac */ /* 0x000e220008000800 */
[----:B------:R-:W1:Y:S06]  /*0030*/  LDCU UR7, c[0x0][0x3c0] ;  /* 0x00007800ff0777ac */ /* 0x000e6c0008000800 */
[----:B------:R-:W0:Y:S01]  /*0040*/  S2UR UR6, SR_CTAID.Y ;  /* 0x00000000000679c3 */ /* 0x000e220000002600 */
[----:B------:R-:W2:Y:S01]  /*0050*/  LDCU.64 UR10, c[0x0][0x358] ;  /* 0x00006b00ff0a77ac */ /* 0x000ea20008000a00 */
[----:B0-----:R-:W-:-:S02]  /*0060*/  UIMAD UR4, UR4, UR5, UR6 ;  /* 0x00000005040472a4 */ /* 0x001fc4000f8e0206 */
[----:B-1----:R-:W-:Y:S02]  /*0070*/  UIADD3 UR5, UPT, UPT, UR7, -0x1, URZ ;  /* 0xffffffff07057890 */ /* 0x002fe4000fffe0ff */
[----:B------:R-:W-:Y:S02]  /*0080*/  USHF.L.U32 UR9, UR4, 0x8, URZ ;  /* 0x0000000804097899 */ /* 0x000fe400080006ff */
[----:B------:R-:W-:-:S09]  /*0090*/  UISETP.GE.AND UP0, UPT, UR4, UR5, UPT ;  /* 0x000000050400728c */ /* 0x000fd2000bf06270 */
[----:B--2---:R-:W-:Y:S05]  /*00a0*/  BRA.U UP0, `(.L_x_0) ;  /* 0x0000002d00147547 */ /* 0x004fea000b800000 */
[----:B------:R-:W-:-:S09]  /*00b0*/  UISETP.NE.AND UP0, UPT, UR4, URZ, UPT ;  /* 0x000000ff0400728c */ /* 0x000fd2000bf05270 */
[----:B------:R-:W-:Y:S05]  /*00c0*/  BRA.U UP0, `(.L_x_1) ;  /* 0x0000001100147547 */ /* 0x000fea000b800000 */
[----:B------:R-:W0:Y:S01]  /*00d0*/  S2R R12, SR_TID.X ;  /* 0x00000000000c7919 */ /* 0x000e220000002100 */
[----:B------:R-:W1:Y:S01]  /*00e0*/  LDCU.U8 UR6, c[0x0][0x3c8] ;  /* 0x00007900ff0677ac */ /* 0x000e620008000000 */
[----:B------:R-:W2:Y:S01]  /*00f0*/  LDCU.64 UR4, c[0x0][0x3d8] ;  /* 0x00007b00ff0477ac */ /* 0x000ea20008000a00 */
[----:B------:R-:W3:Y:S01]  /*0100*/  LDCU.128 UR12, c[0x0][0x380] ;  /* 0x00007000ff0c77ac */ /* 0x000ee20008000c00 */
[----:B-1----:R-:W-:-:S04]  /*0110*/  UISETP.NE.AND UP0, UPT, UR6, URZ, UPT ;  /* 0x000000ff0600728c */ /* 0x002fc8000bf05270 */
[----:B--2---:R-:W-:-:S06]  /*0120*/  USEL UR4, UR4, URZ, !UP0 ;  /* 0x000000ff04047287 */ /* 0x004fcc000c000000 */
[----:B------:R-:W-:Y:S01]  /*0130*/  IMAD.U32 R3, RZ, RZ, UR4 ;  /* 0x00000004ff037e24 */ /* 0x000fe2000f8e00ff */
[----:B------:R-:W-:Y:S01]  /*0140*/  USEL UR4, UR5, URZ, !UP0 ;  /* 0x000000ff05047287 */ /* 0x000fe2000c000000 */
[----:B0-----:R-:W-:-:S05]  /*0150*/  IMAD.SHL.U32 R0, R12, 0x2, RZ ;  /* 0x000000020c007824 */ /* 0x001fca00078e00ff */
[----:B------:R-:W-:-:S04]  /*0160*/  IADD3 R0, P0, P1, R0, UR9, R3 ;  /* 0x0000000900007c10 */ /* 0x000fc8000f91e003 */
[----:B------:R-:W-:Y:S01]  /*0170*/  IADD3.X R3, PT, PT, RZ, UR4, RZ, P0, P1 ;  /* 0x00000004ff037c10 */ /* 0x000fe200087e24ff */
[----:B------:R-:W-:-:S03]  /*0180*/  IMAD.SHL.U32 R2, R0, 0x8, RZ ;  /* 0x0000000800027824 */ /* 0x000fc600078e00ff */
[----:B------:R-:W-:Y:S02]  /*0190*/  SHF.L.U64.HI R0, R0, 0x3, R3 ;  /* 0x0000000300007819 */ /* 0x000fe40000010203 */
[----:B---3--:R-:W-:-:S04]  /*01a0*/  IADD3 R14, P0, PT, R2, UR14, RZ ;  /* 0x0000000e020e7c10 */ /* 0x008fc8000ff1e0ff */
[----:B------:R-:W-:-:S05]  /*01b0*/  IADD3.X R15, PT, PT, R0, UR15, RZ, P0, !PT ;  /* 0x0000000f000f7c10 */ /* 0x000fca00087fe4ff */
[----:B------:R-:W2:Y:S01]  /*01c0*/  LDG.E.64 R10, desc[UR10][R14.64] ;  /* 0x0000000a0e0a7981 */ /* 0x000ea2000c1e1b00 */
[----:B------:R-:W-:-:S03]  /*01d0*/  IADD3 R2, P0, PT, R2, UR12, RZ ;  /* 0x0000000c02027c10 */ /* 0x000fc6000ff1e0ff */
[----:B------:R0:W5:Y:S01]  /*01e0*/  LDG.E.64 R6, desc[UR10][R14.64+0x8] ;  /* 0x0000080a0e067981 */ /* 0x000162000c1e1b00 */
[----:B------:R-:W-:-:S05]  /*01f0*/  IADD3.X R3, PT, PT, R0, UR13, RZ, P0, !PT ;  /* 0x0000000d00037c10 */ /* 0x000fca00087fe4ff */
[----:B------:R0:W5:Y:S04]  /*0200*/  LDG.E.64 R8, desc[UR10][R2.64] ;  /* 0x0000000a02087981 */ /* 0x000168000c1e1b00 */
[----:B------:R0:W5:Y:S01]  /*0210*/  LDG.E.64 R4, desc[UR10][R2.64+0x8] ;  /* 0x0000080a02047981 */ /* 0x000162000c1e1b00 */
[----:B------:R-:W-:Y:S01]  /*0220*/  BSSY.RECONVERGENT B0, `(.L_x_2) ;  /* 0x000000e000007945 */ /* 0x000fe20003800200 */
[----:B--2---:R-:W1:Y:S08]  /*0230*/  MUFU.RCP R0, R11 ;  /* 0x0000000b00007308 */ /* 0x004e700000001000 */
[----:B------:R-:W2:Y:S01]  /*0240*/  FCHK P0, R10, R11 ;  /* 0x0000000b0a007302 */ /* 0x000ea20000000000 */
[----:B-1----:R-:W-:-:S04]  /*0250*/  FFMA R13, -R11, R0, 1 ;  /* 0x3f8000000b0d7423 */ /* 0x002fc80000000100 */
[----:B------:R-:W-:-:S04]  /*0260*/  FFMA R13, R0, R13, R0 ;  /* 0x0000000d000d7223 */ /* 0x000fc80000000000 */
[----:B------:R-:W-:-:S04]  /*0270*/  FFMA R16, R10, R13, RZ ;  /* 0x0000000d0a107223 */ /* 0x000fc800000000ff */
[----:B------:R-:W-:-:S04]  /*0280*/  FFMA R0, -R11, R16, R10 ;  /* 0x000000100b007223 */ /* 0x000fc8000000010a */
[----:B------:R-:W-:Y:S01]  /*0290*/  FFMA R16, R13, R0, R16 ;  /* 0x000000000d107223 */ /* 0x000fe20000000010 */
[----:B0-2---:R-:W-:Y:S06]  /*02a0*/  @!P0 BRA `(.L_x_3) ;  /* 0x0000000000148947 */ /* 0x005fec0003800000 */
[----:B------:R-:W-:Y:S01]  /*02b0*/  IMAD.MOV.U32 R0, RZ, RZ, R10 ;  /* 0x000000ffff007224 */ /* 0x000fe200078e000a */
[----:B------:R-:W-:Y:S01]  /*02c0*/  MOV R3, 0x2f0 ;  /* 0x000002f000037802 */ /* 0x000fe20000000f00 */
[----:B------:R-:W-:-:S07]  /*02d0*/  IMAD.MOV.U32 R2, RZ, RZ, R11 ;  /* 0x000000ffff027224 */ /* 0x000fce00078e000b */
[----:B-----5:R-:W-:Y:S05]  /*02e0*/  CALL.REL.NOINC `($__internal_0_$__cuda_sm3x_div_rn_noftz_f32_slowpath) ;  /* 0x0000006c00c47944 */ /* 0x020fea0003c00000 */
[----:B------:R-:W-:-:S07]  /*02f0*/  IMAD.MOV.U32 R16, RZ, RZ, R0 ;  /* 0x000000ffff107224 */ /* 0x000fce00078e0000 */
.L_x_3:
[----:B------:R-:W-:Y:S05]  /*0300*/  BSYNC.RECONVERGENT B0 ;  /* 0x0000000000007941 */ /* 0x000fea0003800200 */
.L_x_2:
[----:B-----5:R-:W0:Y:S01]  /*0310*/  MUFU.RCP R0, R7 ;  /* 0x0000000700007308 */ /* 0x020e220000001000 */
[----:B------:R-:W-:Y:S01]  /*0320*/  FSETP.GT.AND P1, PT, R16, 0.85000002384185791016, PT ;  /* 0x3f59999a1000780b */ /* 0x000fe20003f24000 */
[----:B------:R-:W-:Y:S03]  /*0330*/  BSSY.RECONVERGENT B0, `(.L_x_4) ;  /* 0x000000d000007945 */ /* 0x000fe60003800200 */
[----:B------:R-:W-:-:S03]  /*0340*/  SEL R17, RZ, 0x1, P1 ;  /* 0x00000001ff117807 */ /* 0x000fc60000800000 */
[----:B------:R-:W1:Y:S01]  /*0350*/  FCHK P0, R6, R7 ;  /* 0x0000000706007302 */ /* 0x000e620000000000 */
[----:B0-----:R-:W-:-:S04]  /*0360*/  FFMA R3, -R7, R0, 1 ;  /* 0x3f80000007037423 */ /* 0x001fc80000000100 */
[----:B------:R-:W-:-:S04]  /*0370*/  FFMA R3, R0, R3, R0 ;  /* 0x0000000300037223 */ /* 0x000fc80000000000 */
[----:B------:R-:W-:-:S04]  /*0380*/  FFMA R0, R6, R3, RZ ;  /* 0x0000000306007223 */ /* 0x000fc800000000ff */
[----:B------:R-:W-:-:S04]  /*0390*/  FFMA R2, -R7, R0, R6 ;  /* 0x0000000007027223 */ /* 0x000fc80000000106 */
[----:B------:R-:W-:Y:S01]  /*03a0*/  FFMA R0, R3, R2, R0 ;  /* 0x0000000203007223 */ /* 0x000fe20000000000 */
[----:B-1----:R-:W-:Y:S06]  /*03b0*/  @!P0 BRA `(.L_x_5) ;  /* 0x0000000000108947 */ /* 0x002fec0003800000 */
[----:B------:R-:W-:Y:S01]  /*03c0*/  IMAD.MOV.U32 R0, RZ, RZ, R6 ;  /* 0x000000ffff007224 */ /* 0x000fe200078e0006 */
[----:B------:R-:W-:Y:S01]  /*03d0*/  MOV R3, 0x400 ;  /* 0x0000040000037802 */ /* 0x000fe20000000f00 */
[----:B------:R-:W-:-:S07]  /*03e0*/  IMAD.MOV.U32 R2, RZ, RZ, R7 ;  /* 0x000000ffff027224 */ /* 0x000fce00078e0007 */
[----:B------:R-:W-:Y:S05]  /*03f0*/  CALL.REL.NOINC `($__internal_0_$__cuda_sm3x_div_rn_noftz_f32_slowpath) ;  /* 0x0000006c00807944 */ /* 0x000fea0003c00000 */
.L_x_5:
[----:B------:R-:W-:Y:S05]  /*0400*/  BSYNC.RECONVERGENT B0 ;  /* 0x0000000000007941 */ /* 0x000fea0003800200 */
.L_x_4:
[----:B------:R-:W-:Y:S01]  /*0410*/  BAR.SYNC.DEFER_BLOCKING 0x0 ;  /* 0x0000000000007b1d */ /* 0x000fe20000010000 */
[----:B------:R-:W-:Y:S01]  /*0420*/  FSETP.GT.AND P0, PT, R0, 0.85000002384185791016, PT ;  /* 0x3f59999a0000780b */ /* 0x000fe20003f04000 */
[----:B------:R-:W-:Y:S01]  /*0430*/  VIADD R0, R17, 0x1 ;  /* 0x0000000111007836 */ /* 0x000fe20000000000 */
[----:B------:R-:W-:Y:S02]  /*0440*/  SHF.R.U32.HI R26, RZ, 0x5, R12 ;  /* 0x00000005ff1a7819 */ /* 0x000fe4000001160c */
[----:B------:R-:W-:-:S03]  /*0450*/  ISETP.NE.AND P3, PT, R12, RZ, PT ;  /* 0x000000ff0c00720c */ /* 0x000fc60003f65270 */
[----:B------:R-:W0:Y:S01]  /*0460*/  S2UR UR5, SR_CgaCtaId ;  /* 0x00000000000579c3 */ /* 0x000e220000008800 */
[----:B------:R-:W-:Y:S01]  /*0470*/  UMOV UR4, 0x400 ;  /* 0x0000040000047882 */ /* 0x000fe20000000000 */
[----:B------:R-:W1:Y:S04]  /*0480*/  S2R R25, SR_LANEID ;  /* 0x0000000000197919 */ /* 0x000e680000000000 */
[----:B------:R-:W-:-:S05]  /*0490*/  @P0 IMAD.MOV R0, RZ, RZ, R17 ;  /* 0x000000ffff000224 */ /* 0x000fca00078e0211 */
[----:B------:R-:W2:Y:S01]  /*04a0*/  SHFL.UP P1, R3, R0, 0x1, RZ ;  /* 0x0420000000037989 */ /* 0x000ea200000200ff */
[----:B0-----:R-:W-:Y:S01]  /*04b0*/  ULEA UR4, UR5, UR4, 0x18 ;  /* 0x0000000405047291 */ /* 0x001fe2000f8ec0ff */
[----:B-1----:R-:W-:Y:S01]  /*04c0*/  ISETP.NE.AND P2, PT, R25, 0x1f, PT ;  /* 0x0000001f1900780c */ /* 0x002fe20003f45270 */
[----:B--2---:R-:W-:-:S05]  /*04d0*/  @P1 IMAD.IADD R3, R3, 0x1, R0 ;  /* 0x0000000103031824 */ /* 0x004fca00078e0200 */
[----:B------:R-:W0:Y:S07]  /*04e0*/  SHFL.UP P1, R2, R3, 0x2, RZ ;  /* 0x0440000003027989 */ /* 0x000e2e00000200ff */
[----:B------:R-:W-:Y:S01]  /*04f0*/  @!P2 LEA R18, R26, UR4, 0x2 ;  /* 0x000000041a12ac11 */ /* 0x000fe2000f8e10ff */
[----:B0-----:R-:W-:-:S05]  /*0500*/  @P1 IMAD.IADD R2, R3, 0x1, R2 ;  /* 0x0000000103021824 */ /* 0x001fca00078e0202 */
[----:B------:R-:W0:Y:S02]  /*0510*/  SHFL.UP P1, R13, R2, 0x4, RZ ;  /* 0x04800000020d7989 */ /* 0x000e2400000200ff */
[----:B0-----:R-:W-:Y:S02]  /*0520*/  @P1 IMAD.IADD R13, R2, 0x1, R13 ;  /* 0x00000001020d1824 */ /* 0x001fe400078e020d */
[----:B------:R-:W-:-:S03]  /*0530*/  @!P3 IMAD.MOV.U32 R2, RZ, RZ, 0x65 ;  /* 0x00000065ff02b424 */ /* 0x000fc600078e00ff */
[----:B------:R-:W0:Y:S02]  /*0540*/  SHFL.UP P1, R14, R13, 0x8, RZ ;  /* 0x050000000d0e7989 */ /* 0x000e2400000200ff */
[----:B0-----:R-:W-:-:S05]  /*0550*/  @P1 IMAD.IADD R14, R13, 0x1, R14 ;  /* 0x000000010d0e1824 */ /* 0x001fca00078e020e */
[----:B------:R-:W0:Y:S02]  /*0560*/  SHFL.UP P1, R19, R14, 0x10, RZ ;  /* 0x060000000e137989 */ /* 0x000e2400000200ff */
[----:B0-----:R-:W-:Y:S01]  /*0570*/  @P1 IMAD.IADD R19, R14, 0x1, R19 ;  /* 0x000000010e131824 */ /* 0x001fe200078e0213 */
[C---:B------:R-:W-:Y:S01]  /*0580*/  ISETP.NE.AND P1, PT, R26.reuse, 0x2, PT ;  /* 0x000000021a00780c */ /* 0x040fe20003f25270 */
[----:B------:R-:W0:Y:S02]  /*0590*/  @!P3 LDC.64 R14, c[0x0][0x3b0] ;  /* 0x0000ec00ff0ebb82 */ /* 0x000e240000000a00 */
[----:B------:R-:W-:Y:S01]  /*05a0*/  IMAD.IADD R0, R19, 0x1, -R0 ;  /* 0x0000000113007824 */ /* 0x000fe200078e0a00 */
[----:B------:R-:W-:Y:S05]  /*05b0*/  @!P2 STS [R18], R19 ;  /* 0x000000131200a388 */ /* 0x000fea0000000800 */
[----:B------:R-:W-:Y:S01]  /*05c0*/  BAR.SYNC.DEFER_BLOCKING 0x0 ;  /* 0x0000000000007b1d */ /* 0x000fe20000010000 */
[----:B------:R-:W-:-:S05]  /*05d0*/  ISETP.NE.AND P2, PT, R26, 0x3, PT ;  /* 0x000000031a00780c */ /* 0x000fca0003f45270 */
[----:B------:R-:W1:Y:S02]  /*05e0*/  LDS.128 R20, [UR4] ;  /* 0x00000004ff147984 */ /* 0x000e640008000c00 */
[----:B-1----:R-:W-:-:S04]  /*05f0*/  IMAD.IADD R13, R20, 0x1, R21 ;  /* 0x00000001140d7824 */ /* 0x002fc800078e0215 */
[----:B------:R-:W-:Y:S01]  /*0600*/  IMAD.IADD R24, R22, 0x1, R13 ;  /* 0x0000000116187824 */ /* 0x000fe200078e020d */
[----:B------:R-:W-:Y:S02]  /*0610*/  SEL R13, R13, R20, !P1 ;  /* 0x000000140d0d7207 */ /* 0x000fe40004800000 */
[----:B------:R-:W-:Y:S01]  /*0620*/  ISETP.GE.U32.AND P1, PT, R12, 0x20, PT ;  /* 0x000000200c00780c */ /* 0x000fe20003f26070 */
[----:B------:R-:W-:Y:S01]  /*0630*/  IMAD.IADD R3, R23, 0x1, R24 ;  /* 0x0000000117037824 */ /* 0x000fe200078e0218 */
[----:B------:R-:W-:-:S04]  /*0640*/  SEL R13, R24, R13, !P2 ;  /* 0x0000000d180d7207 */ /* 0x000fc80005000000 */
[----:B------:R-:W-:Y:S01]  /*0650*/  SEL R13, R13, RZ, P1 ;  /* 0x000000ff0d0d7207 */ /* 0x000fe20000800000 */
[----:B------:R-:W-:Y:S06]  /*0660*/  @!P3 MEMBAR.ALL.GPU ;  /* 0x000000000000b992 */ /* 0x000fec000000a000 */
[----:B------:R-:W-:-:S00]  /*0670*/  @!P3 ERRBAR ;  /* 0x000000000000b9ab */ /* 0x000fc00000000000 */
[----:B------:R-:W-:Y:S06]  /*0680*/  @!P3 CGAERRBAR ;  /* 0x000000000000b5ab */ /* 0x000fec0000000000 */
[----:B0-----:R0:W-:Y:S01]  /*0690*/  @!P3 ST.E.64.STRONG.GPU desc[UR10][R14.64+0x100], R2 ;  /* 0x000100020e00b985 */ /* 0x0011e2000c10fb0a */
[----:B------:R-:W-:Y:S02]  /*06a0*/  ISETP.GT.AND P1, PT, R3, 0x80, PT ;  /* 0x000000800300780c */ /* 0x000fe40003f24270 */
[----:B------:R-:W-:-:S04]  /*06b0*/  ISETP.NE.AND P3, PT, R25, RZ, PT ;  /* 0x000000ff1900720c */ /* 0x000fc80003f65270 */
[----:B------:R-:W-:-:S05]  /*06c0*/  SEL R0, R0, RZ, P3 ;  /* 0x000000ff00007207 */ /* 0x000fca0001800000 */
[----:B------:R-:W-:-:S04]  /*06d0*/  IMAD.IADD R13, R13, 0x1, R0 ;  /* 0x000000010d0d7824 */ /* 0x000fc800078e0200 */
[----:B------:R-:W-:Y:S01]  /*06e0*/  IMAD.IADD R17, R17, 0x1, R13 ;  /* 0x0000000111117824 */ /* 0x000fe200078e020d */
[----:B0-----:R-:W-:Y:S06]  /*06f0*/  @P1 BRA `(.L_x_6) ;  /* 0x0000000000a41947 */ /* 0x001fec0003800000 */
[----:B------:R-:W-:Y:S01]  /*0700*/  FSETP.GT.AND P1, PT, R16, 0.85000002384185791016, PT ;  /* 0x3f59999a1000780b */ /* 0x000fe20003f24000 */
[----:B------:R-:W0:Y:S01]  /*0710*/  LDCU.U8 UR8, c[0x0][0x3c8] ;  /* 0x00007900ff0877ac */ /* 0x000e220008000000 */
[----:B------:R-:W-:Y:S11]  /*0720*/  BSSY.RECONVERGENT B0, `(.L_x_7) ;  /* 0x0000013000007945 */ /* 0x000ff60003800200 */
[----:B------:R-:W-:Y:S05]  /*0730*/  @P1 BRA `(.L_x_8) ;  /* 0x0000000000441947 */ /* 0x000fea0003800000 */
[----:B0-----:R-:W-:Y:S01]  /*0740*/  UISETP.NE.AND UP0, UPT, UR8, URZ, UPT ;  /* 0x000000ff0800728c */ /* 0x001fe2000bf05270 */
[----:B------:R-:W-:Y:S01]  /*0750*/  CS2R R2, SRZ ;  /* 0x0000000000027805 */ /* 0x000fe2000001ff00 */
[----:B------:R-:W0:Y:S01]  /*0760*/  LDCU.64 UR4, c[0x0][0x398] ;  /* 0x00007300ff0477ac */ /* 0x000e220008000a00 */
[----:B------:R-:W1:Y:S06]  /*0770*/  LDCU.64 UR6, c[0x0][0x3a0] ;  /* 0x00007400ff0677ac */ /* 0x000e6c0008000a00 */
[----:B------:R-:W-:Y:S05]  /*0780*/  BRA.U UP0, `(.L_x_9) ;  /* 0x0000000100087547 */ /* 0x000fea000b800000 */
[----:B------:R-:W2:Y:S02]  /*0790*/  LDC.64 R2, c[0x0][0x3e0] ;  /* 0x0000f800ff027b82 */ /* 0x000ea40000000a00 */
[----:B--2---:R-:W5:Y:S02]  /*07a0*/  LDG.E.64 R2, desc[UR10][R2.64] ;  /* 0x0000000a02027981 */ /* 0x004f64000c1e1b00 */
.L_x_9:
[----:B-----5:R-:W-:-:S04]  /*07b0*/  IADD3 R0, P1, PT, R13, R2, RZ ;  /* 0x000000020d007210 */ /* 0x020fc80007f3e0ff */
[----:B------:R-:W-:Y:S01]  /*07c0*/  LEA.HI.X.SX32 R3, R13, R3, 0x1, P1 ;  /* 0x000000030d037211 */ /* 0x000fe200008f0eff */
[----:B------:R-:W-:-:S03]  /*07d0*/  IMAD.SHL.U32 R12, R0, 0x8, RZ ;  /* 0x00000008000c7824 */ /* 0x000fc600078e00ff */
[----:B------:R-:W-:Y:S02]  /*07e0*/  SHF.L.U64.HI R0, R0, 0x3, R3 ;  /* 0x0000000300007819 */ /* 0x000fe40000010203 */
[C---:B0-----:R-:W-:Y:S02]  /*07f0*/  IADD3 R2, P1, PT, R12.reuse, UR4, RZ ;  /* 0x000000040c027c10 */ /* 0x041fe4000ff3e0ff */
[----:B-1----:R-:W-:Y:S02]  /*0800*/  IADD3 R12, P2, PT, R12, UR6, RZ ;  /* 0x000000060c0c7c10 */ /* 0x002fe4000ff5e0ff */
[C---:B------:R-:W-:Y:S02]  /*0810*/  IADD3.X R3, PT, PT, R0.reuse, UR5, RZ, P1, !PT ;  /* 0x0000000500037c10 */ /* 0x040fe40008ffe4ff */
[----:B------:R-:W-:-:S03]  /*0820*/  IADD3.X R13, PT, PT, R0, UR7, RZ, P2, !PT ;  /* 0x00000007000d7c10 */ /* 0x000fc600097fe4ff */
[----:B------:R1:W-:Y:S04]  /*0830*/  STG.E.64 desc[UR10][R2.64], R8 ;  /* 0x0000000802007986 */ /* 0x0003e8000c101b0a */
[----:B------:R1:W-:Y:S02]  /*0840*/  STG.E.64 desc[UR10][R12.64], R10 ;  /* 0x0000000a0c007986 */ /* 0x0003e4000c101b0a */
.L_x_8:
[----:B0-----:R-:W-:Y:S05]  /*0850*/  BSYNC.RECONVERGENT B0 ;  /* 0x0000000000007941 */ /* 0x001fea0003800200 */
.L_x_7:
[----:B------:R-:W-:Y:S05]  /*0860*/  @P0 EXIT ;  /* 0x000000000000094d */ /* 0x000fea0003800000 */
[----:B------:R-:W-:Y:S01]  /*0870*/  UISETP.NE.AND UP0, UPT, UR8, URZ, UPT ;  /* 0x000000ff0800728c */ /* 0x000fe2000bf05270 */
[----:B-1----:R-:W-:-:S08]  /*0880*/  CS2R R2, SRZ ;  /* 0x0000000000027805 */ /* 0x002fd0000001ff00 */
[----:B------:R-:W-:Y:S05]  /*0890*/  BRA.U UP0, `(.L_x_10) ;  /* 0x0000000100087547 */ /* 0x000fea000b800000 */
[----:B------:R-:W0:Y:S02]  /*08a0*/  LDC.64 R2, c[0x0][0x3e0] ;  /* 0x0000f800ff027b82 */ /* 0x000e240000000a00 */
[----:B0-----:R-:W5:Y:S02]  /*08b0*/  LDG.E.64 R2, desc[UR10][R2.64] ;  /* 0x0000000a02027981 */ /* 0x001f64000c1e1b00 */
.L_x_10:
[----:B------:R-:W0:Y:S01]  /*08c0*/  LDCU.64 UR4, c[0x0][0x398] ;  /* 0x00007300ff0477ac */ /* 0x000e220008000a00 */
[C---:B-----5:R-:W-:Y:S01]  /*08d0*/  IADD3 R0, P0, PT, R17.reuse, R2, RZ ;  /* 0x0000000211007210 */ /* 0x060fe20007f1e0ff */
[----:B------:R-:W1:Y:S03]  /*08e0*/  LDCU.64 UR6, c[0x0][0x3a0] ;  /* 0x00007400ff0677ac */ /* 0x000e660008000a00 */
[----:B------:R-:W-:Y:S01]  /*08f0*/  LEA.HI.X.SX32 R3, R17, R3, 0x1, P0 ;  /* 0x0000000311037211 */ /* 0x000fe200000f0eff */
[----:B------:R-:W-:-:S03]  /*0900*/  IMAD.SHL.U32 R8, R0, 0x8, RZ ;  /* 0x0000000800087824 */ /* 0x000fc600078e00ff */
[----:B------:R-:W-:Y:S02]  /*0910*/  SHF.L.U64.HI R0, R0, 0x3, R3 ;  /* 0x0000000300007819 */ /* 0x000fe40000010203 */
[C---:B0-----:R-:W-:Y:S02]  /*0920*/  IADD3 R2, P0, PT, R8.reuse, UR4, RZ ;  /* 0x0000000408027c10 */ /* 0x041fe4000ff1e0ff */
[----:B-1----:R-:W-:Y:S02]  /*0930*/  IADD3 R8, P1, PT, R8, UR6, RZ ;  /* 0x0000000608087c10 */ /* 0x002fe4000ff3e0ff */
[C---:B------:R-:W-:Y:S02]  /*0940*/  IADD3.X R3, PT, PT, R0.reuse, UR5, RZ, P0, !PT ;  /* 0x0000000500037c10 */ /* 0x040fe400087fe4ff */
[----:B------:R-:W-:-:S03]  /*0950*/  IADD3.X R9, PT, PT, R0, UR7, RZ, P1, !PT ;  /* 0x0000000700097c10 */ /* 0x000fc60008ffe4ff */
[----:B------:R-:W-:Y:S04]  /*0960*/  STG.E.64 desc[UR10][R2.64], R4 ;  /* 0x0000000402007986 */ /* 0x000fe8000c101b0a */
[----:B------:R-:W-:Y:S01]  /*0970*/  STG.E.64 desc[UR10][R8.64], R6 ;  /* 0x0000000608007986 */ /* 0x000fe2000c101b0a */
[----:B------:R-:W-:Y:S05]  /*0980*/  EXIT ;  /* 0x000000000000794d */ /* 0x000fea0003800000 */
.L_x_6:
[----:B------:R-:W-:Y:S01]  /*0990*/  BAR.SYNC.DEFER_BLOCKING 0x0 ;  /* 0x0000000000007b1d */ /* 0x000fe20000010000 */
[----:B------:R-:W-:Y:S02]  /*09a0*/  FSETP.GT.AND P2, PT, R16, 0.85000002384185791016, PT ;  /* 0x3f59999a1000780b */ /* 0x000fe40003f44000 */
[----:B------:R-:W-:Y:S02]  /*09b0*/  @!P0 LEA R17, R17, UR4, 0x4 ;  /* 0x0000000411118c11 */ /* 0x000fe4000f8e20ff */
[----:B------:R-:W-:-:S09]  /*09c0*/  ISETP.GE.U32.AND P1, PT, R12, R3, PT ;  /* 0x000000030c00720c */ /* 0x000fd20003f26070 */
[----:B------:R-:W-:-:S05]  /*09d0*/  @!P2 LEA R0, R13, UR4, 0x4 ;  /* 0x000000040d00ac11 */ /* 0x000fca000f8e20ff */
[----:B------:R0:W-:Y:S04]  /*09e0*/  @!P2 STS.128 [R0], R8 ;  /* 0x000000080000a388 */ /* 0x0001e80000000c00 */
[----:B------:R0:W-:Y:S01]  /*09f0*/  @!P0 STS.128 [R17], R4 ;  /* 0x0000000411008388 */ /* 0x0001e20000000c00 */
[----:B------:R-:W-:Y:S06]  /*0a00*/  BAR.SYNC.DEFER_BLOCKING 0x0 ;  /* 0x0000000000007b1d */ /* 0x000fec0000010000 */
[----:B------:R-:W-:Y:S05]  /*0a10*/  @P1 EXIT ;  /* 0x000000000000194d */ /* 0x000fea0003800000 */
[----:B------:R-:W-:Y:S01]  /*0a20*/  IADD3 R21, PT, PT, R23, R21, R22 ;  /* 0x0000001517157210 */ /* 0x000fe20007ffe016 */
[----:B------:R-:W1:Y:S01]  /*0a30*/  LDCU.U8 UR6, c[0x0][0x3c8] ;  /* 0x00007900ff0677ac */ /* 0x000e620008000000 */
[----:B0-----:R-:W-:Y:S01]  /*0a40*/  LOP3.LUT R0, RZ, R12, RZ, 0x33, !PT ;  /* 0x0000000cff007212 */ /* 0x001fe200078e33ff */
[----:B------:R-:W-:Y:S01]  /*0a50*/  BSSY.RECONVERGENT B0, `(.L_x_11) ;  /* 0x0000025000007945 */ /* 0x000fe20003800200 */
[----:B------:R-:W0:Y:S02]  /*0a60*/  LDCU.64 UR8, c[0x0][0x398] ;  /* 0x00007300ff0877ac */ /* 0x000e240008000a00 */
[----:B------:R-:W-:Y:S01]  /*0a70*/  IADD3 R21, PT, PT, R0, R21, R20 ;  /* 0x0000001500157210 */ /* 0x000fe20007ffe014 */
[----:B------:R-:W2:Y:S03]  /*0a80*/  LDCU.64 UR12, c[0x0][0x3a0] ;  /* 0x00007400ff0c77ac */ /* 0x000ea60008000a00 */
[----:B------:R-:W-:-:S04]  /*0a90*/  LOP3.LUT R0, R21, 0x180, RZ, 0xc0, !PT ;  /* 0x0000018015007812 */ /* 0x000fc800078ec0ff */
[----:B------:R-:W-:-:S13]  /*0aa0*/  ISETP.NE.AND P0, PT, R0, 0x180, PT ;  /* 0x000001800000780c */ /* 0x000fda0003f05270 */
[----:B012---:R-:W-:Y:S05]  /*0ab0*/  @!P0 BRA `(.L_x_12) ;  /* 0x0000000000788947 */ /* 0x007fea0003800000 */
[----:B------:R-:W-:Y:S01]  /*0ac0*/  LEA.HI R0, R21, 0x1, RZ, 0x19 ;  /* 0x0000000115007811 */ /* 0x000fe200078fc8ff */
[----:B------:R-:W-:Y:S01]  /*0ad0*/  BSSY.RECONVERGENT B1, `(.L_x_12) ;  /* 0x000001c000017945 */ /* 0x000fe20003800200 */
[----:B------:R-:W-:Y:S01]  /*0ae0*/  ISETP.NE.AND P2, PT, RZ, UR6, PT ;  /* 0x00000006ff007c0c */ /* 0x000fe2000bf45270 */
[----:B------:R-:W-:Y:S01]  /*0af0*/  IMAD.MOV.U32 R15, RZ, RZ, R12 ;  /* 0x000000ffff0f7224 */ /* 0x000fe200078e000c */
[----:B------:R-:W-:Y:S01]  /*0b00*/  LOP3.LUT R0, R0, 0x3, RZ, 0xc0, !PT ;  /* 0x0000000300007812 */ /* 0x000fe200078ec0ff */
[----:B------:R-:W-:Y:S01]  /*0b10*/  IMAD.MOV.U32 R17, RZ, RZ, RZ ;  /* 0x000000ffff117224 */ /* 0x000fe200078e00ff */
[----:B------:R-:W-:-:S03]  /*0b20*/  LEA R2, R12, UR4, 0x4 ;  /* 0x000000040c027c11 */ /* 0x000fc6000f8e20ff */
[----:B------:R-:W-:-:S07]  /*0b30*/  IMAD.MOV R0, RZ, RZ, -R0 ;  /* 0x000000ffff007224 */ /* 0x000fce00078e0a00 */
.L_x_13:
[----:B0-----:R-:W0:Y:S01]  /*0b40*/  @!P2 LDC.64 R12, c[0x0][0x3e0] ;  /* 0x0000f800ff0cab82 */ /* 0x001e220000000a00 */
[----:B------:R-:W-:Y:S01]  /*0b50*/  CS2R R8, SRZ ;  /* 0x0000000000087805 */ /* 0x000fe2000001ff00 */
[----:B------:R1:W2:Y:S05]  /*0b60*/  LDS.128 R4, [R2] ;  /* 0x0000000002047984 */ /* 0x0002aa0000000c00 */
[----:B0-----:R-:W3:Y:S01]  /*0b70*/  @!P2 LDG.E.64 R8, desc[UR10][R12.64] ;  /* 0x0000000a0c08a981 */ /* 0x001ee2000c1e1b00 */
[----:B------:R-:W-:Y:S02]  /*0b80*/  VIADD R0, R0, 0x1 ;  /* 0x0000000100007836 */ /* 0x000fe40000000000 */
[----:B-1----:R-:W-:Y:S01]  /*0b90*/  VIADD R2, R2, 0x800 ;  /* 0x0000080002027836 */ /* 0x002fe20000000000 */
[----:B---3--:R-:W-:-:S05]  /*0ba0*/  IADD3 R11, P0, PT, R15, R8, RZ ;  /* 0x000000080f0b7210 */ /* 0x008fca0007f1e0ff */
[----:B------:R-:W-:Y:S02]  /*0bb0*/  IMAD.X R8, R17, 0x1, R9, P0 ;  /* 0x0000000111087824 */ /* 0x000fe400000e0609 */
[----:B------:R-:W-:-:S03]  /*0bc0*/  IMAD.SHL.U32 R10, R11, 0x8, RZ ;  /* 0x000000080b0a7824 */ /* 0x000fc600078e00ff */
[----:B------:R-:W-:Y:S02]  /*0bd0*/  SHF.L.U64.HI R11, R11, 0x3, R8 ;  /* 0x000000030b0b7819 */ /* 0x000fe40000010208 */
[C---:B------:R-:W-:Y:S02]  /*0be0*/  IADD3 R8, P0, PT, R10.reuse, UR8, RZ ;  /* 0x000000080a087c10 */ /* 0x040fe4000ff1e0ff */
[----:B------:R-:W-:Y:S02]  /*0bf0*/  IADD3 R10, P1, PT, R10, UR12, RZ ;  /* 0x0000000c0a0a7c10 */ /* 0x000fe4000ff3e0ff */
[C---:B------:R-:W-:Y:S02]  /*0c00*/  IADD3.X R9, PT, PT, R11.reuse, UR9, RZ, P0, !PT ;  /* 0x000000090b097c10 */ /* 0x040fe400087fe4ff */
[----:B------:R-:W-:Y:S02]  /*0c10*/  IADD3.X R11, PT, PT, R11, UR13, RZ, P1, !PT ;  /* 0x0000000d0b0b7c10 */ /* 0x000fe40008ffe4ff */
[----:B------:R-:W-:Y:S01]  /*0c20*/  ISETP.NE.AND P0, PT, R0, RZ, PT ;  /* 0x000000ff0000720c */ /* 0x000fe20003f05270 */
[----:B--2---:R0:W-:Y:S01]  /*0c30*/  STG.E.64 desc[UR10][R8.64], R4 ;  /* 0x0000000408007986 */ /* 0x0041e2000c101b0a */
[----:B------:R-:W-:-:S03]  /*0c40*/  IADD3 R12, P1, PT, R15, 0x80, RZ ;  /* 0x000000800f0c7810 */ /* 0x000fc60007f3e0ff */
[----:B------:R0:W-:Y:S02]  /*0c50*/  STG.E.64 desc[UR10][R10.64], R6 ;  /* 0x000000060a007986 */ /* 0x0001e4000c101b0a */
[----:B------:R-:W-:Y:S02]  /*0c60*/  IMAD.MOV.U32 R15, RZ, RZ, R12 ;  /* 0x000000ffff0f7224 */ /* 0x000fe400078e000c */
[----:B------:R-:W-:-:S04]  /*0c70*/  IMAD.X R17, RZ, RZ, R17, P1 ;  /* 0x000000ffff117224 */ /* 0x000fc800008e0611 */
[----:B------:R-:W-:Y:S05]  /*0c80*/  @P0 BRA `(.L_x_13) ;  /* 0xfffffffc00ac0947 */ /* 0x000fea000383ffff */
[----:B------:R-:W-:Y:S05]  /*0c90*/  BSYNC.RECONVERGENT B1 ;  /* 0x0000000000017941 */ /* 0x000fea0003800200 */
.L_x_12:
[----:B------:R-:W-:Y:S05]  /*0ca0*/  BSYNC.RECONVERGENT B0 ;  /* 0x0000000000007941 */ /* 0x000fea0003800200 */
.L_x_11:
[----:B------:R-:W-:-:S13]  /*0cb0*/  ISETP.GE.U32.AND P0, PT, R21, 0x180, PT ;  /* 0x000001801500780c */ /* 0x000fda0003f06070 */
[----:B------:R-:W-:Y:S05]  /*0cc0*/  @!P0 EXIT ;  /* 0x000000000000894d */ /* 0x000fea0003800000 */
[----:B------:R-:W1:Y:S01]  /*0cd0*/  S2UR UR5, SR_CgaCtaId ;  /* 0x00000000000579c3 */ /* 0x000e620000008800 */
[----:B------:R-:W-:Y:S01]  /*0ce0*/  UMOV UR4, 0x400 ;  /* 0x0000040000047882 */ /* 0x000fe20000000000 */
[----:B------:R-:W-:Y:S01]  /*0cf0*/  UISETP.NE.AND UP0, UPT, UR6, URZ, UPT ;  /* 0x000000ff0600728c */ /* 0x000fe2000bf05270 */
[----:B0-----:R-:W-:Y:S01]  /*0d00*/  IMAD.WIDE.U32 R4, R12, 0x8, RZ ;  /* 0x000000080c047825 */ /* 0x001fe200078e00ff */
[----:B------:R-:W0:Y:S03]  /*0d10*/  LDCU.64 UR8, c[0x0][0x398] ;  /* 0x00007300ff0877ac */ /* 0x000e260008000a00 */
[----:B------:R-:W-:Y:S01]  /*0d20*/  IMAD.MOV.U32 R0, RZ, RZ, R4 ;  /* 0x000000ffff007224 */ /* 0x000fe200078e0004 */
[----:B------:R-:W-:Y:S01]  /*0d30*/  PLOP3.LUT P0, PT, PT, PT, UP0, 0x80, 0x8 ;  /* 0x000000000008781c */ /* 0x000fe20003f0f008 */
[----:B------:R-:W-:Y:S01]  /*0d40*/  IMAD.MOV.U32 R13, RZ, RZ, R5 ;  /* 0x000000ffff0d7224 */ /* 0x000fe200078e0005 */
[----:B------:R-:W2:Y:S01]  /*0d50*/  LDCU.64 UR12, c[0x0][0x3a0] ;  /* 0x00007400ff0c77ac */ /* 0x000ea20008000a00 */
[----:B-1----:R-:W-:-:S06]  /*0d60*/  ULEA UR4, UR5, UR4, 0x18 ;  /* 0x0000000405047291 */ /* 0x002fcc000f8ec0ff */
[----:B------:R-:W-:-:S05]  /*0d70*/  LEA R2, R12, UR4, 0x4 ;  /* 0x000000040c027c11 */ /* 0x000fca000f8e20ff */
[----:B0-2---:R-:W-:-:S07]  /*0d80*/  VIADD R2, R2, 0x1000 ;  /* 0x0000100002027836 */ /* 0x005fce0000000000 */
.L_x_14:
[----:B-1----:R-:W0:Y:S01]  /*0d90*/  @!P0 LDC.64 R6, c[0x0][0x3e0] ;  /* 0x0000f800ff068b82 */ /* 0x002e220000000a00 */
[----:B------:R-:W-:Y:S01]  /*0da0*/  CS2R R4, SRZ ;  /* 0x0000000000047805 */ /* 0x000fe2000001ff00 */
[----:B------:R-:W-:Y:S01]  /*0db0*/  UISETP.NE.AND UP0, UPT, UR6, URZ, UPT ;  /* 0x000000ff0600728c */ /* 0x000fe2000bf05270 */
[----:B------:R-:W1:Y:S04]  /*0dc0*/  LDS.128 R8, [R2+-0x1000] ;  /* 0xfff0000002087984 */ /* 0x000e680000000c00 */
[----:B0-----:R-:W2:Y:S01]  /*0dd0*/  @!P0 LDG.E.64 R4, desc[UR10][R6.64] ;  /* 0x0000000a06048981 */ /* 0x001ea2000c1e1b00 */
[----:B------:R-:W-:Y:S02]  /*0de0*/  PLOP3.LUT P0, PT, PT, PT, UP0, 0x80, 0x8 ;  /* 0x000000000008781c */ /* 0x000fe40003f0f008 */
[----:B------:R-:W-:-:S11]  /*0df0*/  CS2R R14, SRZ ;  /* 0x00000000000e7805 */ /* 0x000fd6000001ff00 */
[----:B------:R-:W0:Y:S01]  /*0e00*/  @!P0 LDC.64 R24, c[0x0][0x3e0] ;  /* 0x0000f800ff188b82 */ /* 0x000e220000000a00 */
[----:B--2---:R-:W-:-:S04]  /*0e10*/  LEA R18, P1, R4, R0, 0x3 ;  /* 0x0000000004127211 */ /* 0x004fc800078218ff */
[----:B------:R-:W-:Y:S02]  /*0e20*/  LEA.HI.X R4, R4, R13, R5, 0x3, P1 ;  /* 0x0000000d04047211 */ /* 0x000fe400008f1c05 */
[C---:B------:R-:W-:Y:S02]  /*0e30*/  IADD3 R16, P1, PT, R18.reuse, UR8, RZ ;  /* 0x0000000812107c10 */ /* 0x040fe4000ff3e0ff */
[----:B------:R-:W-:Y:S02]  /*0e40*/  IADD3 R18, P2, PT, R18, UR12, RZ ;  /* 0x0000000c12127c10 */ /* 0x000fe4000ff5e0ff */
[C---:B------:R-:W-:Y:S02]  /*0e50*/  IADD3.X R17, PT, PT, R4.reuse, UR9, RZ, P1, !PT ;  /* 0x0000000904117c10 */ /* 0x040fe40008ffe4ff */
[----:B------:R-:W-:Y:S02]  /*0e60*/  IADD3.X R19, PT, PT, R4, UR13, RZ, P2, !PT ;  /* 0x0000000d04137c10 */ /* 0x000fe400097fe4ff */
[----:B------:R-:W2:Y:S04]  /*0e70*/  LDS.128 R4, [R2+-0x800] ;  /* 0xfff8000002047984 */ /* 0x000ea80000000c00 */
[----:B-1----:R-:W-:Y:S04]  /*0e80*/  STG.E.64 desc[UR10][R16.64], R8 ;  /* 0x0000000810007986 */ /* 0x002fe8000c101b0a */
[----:B------:R1:W-:Y:S04]  /*0e90*/  STG.E.64 desc[UR10][R18.64], R10 ;  /* 0x0000000a12007986 */ /* 0x0003e8000c101b0a */
[----:B0-----:R-:W3:Y:S01]  /*0ea0*/  @!P0 LDG.E.64 R14, desc[UR10][R24.64] ;  /* 0x0000000a180e8981 */ /* 0x001ee2000c1e1b00 */
[----:B------:R-:W0:Y:S03]  /*0eb0*/  @!P0 LDC.64 R26, c[0x0][0x3e0] ;  /* 0x0000f800ff1a8b82 */ /* 0x000e260000000a00 */
[----:B------:R-:W4:Y:S01]  /*0ec0*/  LDS.128 R8, [R2] ;  /* 0x0000000002087984 */ /* 0x000f220000000c00 */
[----:B---3--:R-:W-:-:S04]  /*0ed0*/  LEA R22, P1, R14, R0, 0x3 ;  /* 0x000000000e167211 */ /* 0x008fc800078218ff */
[----:B------:R-:W-:Y:S02]  /*0ee0*/  LEA.HI.X R14, R14, R13, R15, 0x3, P1 ;  /* 0x0000000d0e0e7211 */ /* 0x000fe400008f1c0f */
[C---:B------:R-:W-:Y:S02]  /*0ef0*/  IADD3 R20, P1, PT, R22.reuse, UR8, RZ ;  /* 0x0000000816147c10 */ /* 0x040fe4000ff3e0ff */
[----:B------:R-:W-:Y:S02]  /*0f00*/  IADD3 R22, P2, PT, R22, UR12, RZ ;  /* 0x0000000c16167c10 */ /* 0x000fe4000ff5e0ff */
[C---:B------:R-:W-:Y:S02]  /*0f10*/  IADD3.X R21, PT, PT, R14.reuse, UR9, RZ, P1, !PT ;  /* 0x000000090e157c10 */ /* 0x040fe40008ffe4ff */
[----:B------:R-:W-:Y:S02]  /*0f20*/  IADD3.X R23, PT, PT, R14, UR13, RZ, P2, !PT ;  /* 0x0000000d0e177c10 */ /* 0x000fe400097fe4ff */
[----:B------:R-:W-:Y:S01]  /*0f30*/  CS2R R14, SRZ ;  /* 0x00000000000e7805 */ /* 0x000fe2000001ff00 */
[----:B--2---:R-:W-:Y:S04]  /*0f40*/  STG.E.64 desc[UR10][R20.64+0x400], R4 ;  /* 0x0004000414007986 */ /* 0x004fe8000c101b0a */
[----:B------:R-:W-:Y:S04]  /*0f50*/  STG.E.64 desc[UR10][R22.64+0x400], R6 ;  /* 0x0004000616007986 */ /* 0x000fe8000c101b0a */
[----:B0-----:R-:W1:Y:S01]  /*0f60*/  @!P0 LDG.E.64 R14, desc[UR10][R26.64] ;  /* 0x0000000a1a0e8981 */ /* 0x001e62000c1e1b00 */
[----:B------:R-:W0:Y:S03]  /*0f70*/  @!P0 LDC.64 R24, c[0x0][0x3e0] ;  /* 0x0000f800ff188b82 */ /* 0x000e260000000a00 */
[----:B------:R2:W3:Y:S01]  /*0f80*/  LDS.128 R4, [R2+0x800] ;  /* 0x0008000002047984 */ /* 0x0004e20000000c00 */
[----:B-1----:R-:W-:-:S04]  /*0f90*/  LEA R18, P1, R14, R0, 0x3 ;  /* 0x000000000e127211 */ /* 0x002fc800078218ff */
[----:B------:R-:W-:Y:S02]  /*0fa0*/  LEA.HI.X R14, R14, R13, R15, 0x3, P1 ;  /* 0x0000000d0e0e7211 */ /* 0x000fe400008f1c0f */
[C---:B------:R-:W-:Y:S02]  /*0fb0*/  IADD3 R16, P1, PT, R18.reuse, UR8, RZ ;  /* 0x0000000812107c10 */ /* 0x040fe4000ff3e0ff */
[----:B------:R-:W-:Y:S02]  /*0fc0*/  IADD3 R18, P2, PT, R18, UR12, RZ ;  /* 0x0000000c12127c10 */ /* 0x000fe4000ff5e0ff */
[C---:B------:R-:W-:Y:S02]  /*0fd0*/  IADD3.X R17, PT, PT, R14.reuse, UR9, RZ, P1, !PT ;  /* 0x000000090e117c10 */ /* 0x040fe40008ffe4ff */
[----:B------:R-:W-:Y:S02]  /*0fe0*/  IADD3.X R19, PT, PT, R14, UR13, RZ, P2, !PT ;  /* 0x0000000d0e137c10 */ /* 0x000fe400097fe4ff */
[----:B------:R-:W-:Y:S01]  /*0ff0*/  CS2R R14, SRZ ;  /* 0x00000000000e7805 */ /* 0x000fe2000001ff00 */
[----:B----4-:R1:W-:Y:S04]  /*1000*/  STG.E.64 desc[UR10][R16.64+0x800], R8 ;  /* 0x0008000810007986 */ /* 0x0103e8000c101b0a */
[----:B------:R1:W-:Y:S04]  /*1010*/  STG.E.64 desc[UR10][R18.64+0x800], R10 ;  /* 0x0008000a12007986 */ /* 0x0003e8000c101b0a */
[----:B0-----:R-:W4:Y:S01]  /*1020*/  @!P0 LDG.E.64 R14, desc[UR10][R24.64] ;  /* 0x0000000a180e8981 */ /* 0x001f22000c1e1b00 */
[----:B------:R-:W-:-:S02]  /*1030*/  VIADD R12, R12, 0x200 ;  /* 0x000002000c0c7836 */ /* 0x000fc40000000000 */
[----:B--2---:R-:W-:Y:S01]  /*1040*/  VIADD R2, R2, 0x2000 ;  /* 0x0000200002027836 */ /* 0x004fe20000000000 */
[----:B----4-:R-:W-:-:S04]  /*1050*/  LEA R20, P1, R14, R0, 0x3 ;  /* 0x000000000e147211 */ /* 0x010fc800078218ff */
[----:B------:R-:W-:Y:S02]  /*1060*/  LEA.HI.X R21, R14, R13, R15, 0x3, P1 ;  /* 0x0000000d0e157211 */ /* 0x000fe400008f1c0f */
[C---:B------:R-:W-:Y:S02]  /*1070*/  IADD3 R14, P1, PT, R20.reuse, UR8, RZ ;  /* 0x00000008140e7c10 */ /* 0x040fe4000ff3e0ff */
[----:B------:R-:W-:Y:S02]  /*1080*/  IADD3 R20, P2, PT, R20, UR12, RZ ;  /* 0x0000000c14147c10 */ /* 0x000fe4000ff5e0ff */
[C---:B------:R-:W-:Y:S02]  /*1090*/  IADD3.X R15, PT, PT, R21.reuse, UR9, RZ, P1, !PT ;  /* 0x00000009150f7c10 */ /* 0x040fe40008ffe4ff */
[----:B------:R-:W-:Y:S02]  /*10a0*/  IADD3.X R21, PT, PT, R21, UR13, RZ, P2, !PT ;  /* 0x0000000d15157c10 */ /* 0x000fe400097fe4ff */
[----:B------:R-:W-:Y:S01]  /*10b0*/  ISETP.GE.AND P1, PT, R12, R3, PT ;  /* 0x000000030c00720c */ /* 0x000fe20003f26270 */
[----:B---3--:R1:W-:Y:S01]  /*10c0*/  STG.E.64 desc[UR10][R14.64+0xc00], R4 ;  /* 0x000c00040e007986 */ /* 0x0083e2000c101b0a */
[----:B------:R-:W-:-:S03]  /*10d0*/  IADD3 R0, P2, PT, R0, 0x1000, RZ ;  /* 0x0000100000007810 */ /* 0x000fc60007f5e0ff */
[----:B------:R1:W-:Y:S02]  /*10e0*/  STG.E.64 desc[UR10][R20.64+0xc00], R6 ;  /* 0x000c000614007986 */ /* 0x0003e4000c101b0a */
[----:B------:R-:W-:-:S06]  /*10f0*/  IMAD.X R13, RZ, RZ, R13, P2 ;  /* 0x000000ffff0d7224 */ /* 0x000fcc00010e060d */
[----:B------:R-:W-:Y:S05]  /*1100*/  @!P1 BRA `(.L_x_14) ;  /* 0xfffffffc00209947 */ /* 0x000fea000383ffff */
[----:B------:R-:W-:Y:S05]  /*1110*/  EXIT ;  /* 0x000000000000794d */ /* 0x000fea0003800000 */
.L_x_1:
[----:B------:R-:W0:Y:S01]  /*1120*/  S2R R12, SR_TID.X ;  /* 0x00000000000c7919 */ /* 0x000e220000002100 */
[----:B------:R-:W1:Y:S01]  /*1130*/  LDCU.U8 UR5, c[0x0][0x3c8] ;  /* 0x00007900ff0577ac */ /* 0x000e620008000000 */
[----:B------:R-:W2:Y:S01]  /*1140*/  LDCU.64 UR6, c[0x0][0x3d8] ;  /* 0x00007b00ff0677ac */ /* 0x000ea20008000a00 */
[----:B------:R-:W3:Y:S01]  /*1150*/  LDCU.128 UR12, c[0x0][0x380] ;  /* 0x00007000ff0c77ac */ /* 0x000ee20008000c00 */
[----:B-1----:R-:W-:Y:S02]  /*1160*/  UISETP.NE.AND UP0, UPT, UR5, URZ, UPT ;  /* 0x000000ff0500728c */ /* 0x002fe4000bf05270 */
[----:B------:R-:W-:Y:S02]  /*1170*/  USHF.R.S32.HI UR5, URZ, 0x1f, UR9 ;  /* 0x0000001fff057899 */ /* 0x000fe40008011409 */
[----:B--2---:R-:W-:Y:S02]  /*1180*/  USEL UR6, UR6, URZ, !UP0 ;  /* 0x000000ff06067287 */ /* 0x004fe4000c000000 */
[----:B------:R-:W-:-:S04]  /*1190*/  USEL UR7, UR7, URZ, !UP0 ;  /* 0x000000ff07077287 */ /* 0x000fc8000c000000 */
[----:B------:R-:W-:Y:S02]  /*11a0*/  IMAD.U32 R3, RZ, RZ, UR6 ;  /* 0x00000006ff037e24 */ /* 0x000fe4000f8e00ff */
[----:B0-----:R-:W-:-:S05]  /*11b0*/  IMAD.SHL.U32 R0, R12, 0x2, RZ ;  /* 0x000000020c007824 */ /* 0x001fca00078e00ff */
[----:B------:R-:W-:Y:S01]  /*11c0*/  IADD3 R3, P0, P1, R0, UR9, R3 ;  /* 0x0000000900037c10 */ /* 0x000fe2000f91e003 */
[----:B------:R-:W-:-:S04]  /*11d0*/  IMAD.U32 R0, RZ, RZ, UR5 ;  /* 0x00000005ff007e24 */ /* 0x000fc8000f8e00ff */
[----:B------:R-:W-:Y:S01]  /*11e0*/  IMAD.SHL.U32 R2, R3, 0x8, RZ ;  /* 0x0000000803027824 */ /* 0x000fe200078e00ff */
[----:B------:R-:W-:-:S04]  /*11f0*/  IADD3.X R0, PT, PT, RZ, UR7, R0, P0, P1 ;  /* 0x00000007ff007c10 */ /* 0x000fc800087e2400 */
        /* <DEDUP_REMOVED lines=23> */
.L_x_16:
[----:B------:R-:W-:Y:S05]  /*1370*/  BSYNC.RECONVERGENT B0 ;  /* 0x0000000000007941 */ /* 0x000fea0003800200 */
.L_x_15:
[----:B-----5:R-:W0:Y:S01]  /*1380*/  MUFU.RCP R0, R7 ;  /* 0x0000000700007308 */ /* 0x020e220000001000 */
[----:B------:R-:W-:Y:S01]  /*1390*/  BSSY.RECONVERGENT B0, `(.L_x_17) ;  /* 0x000000e000007945 */ /* 0x000fe20003800200 */
[----:B------:R-:W-:-:S06]  /*13a0*/  FSETP.GT.AND P2, PT, R26, 0.85000002384185791016, PT ;  /* 0x3f59999a1a00780b */ /* 0x000fcc0003f44000 */
        /* <DEDUP_REMOVED lines=11> */
[----:B------:R-:W-:-:S07]  /*1460*/  IMAD.MOV.U32 R14, RZ, RZ, R0 ;  /* 0x000000ffff0e7224 */ /* 0x000fce00078e0000 */
.L_x_18:
[----:B------:R-:W-:Y:S05]  /*1470*/  BSYNC.RECONVERGENT B0 ;  /* 0x0000000000007941 */ /* 0x000fea0003800200 */
.L_x_17:
[----:B------:R-:W-:Y:S01]  /*1480*/  BAR.SYNC.DEFER_BLOCKING 0x0 ;  /* 0x0000000000007b1d */ /* 0x000fe20000010000 */
[----:B------:R-:W-:Y:S01]  /*1490*/  FSETP.GT.AND P0, PT, R14, 0.85000002384185791016, PT ;  /* 0x3f59999a0e00780b */ /* 0x000fe20003f04000 */
[----:B------:R-:W-:-:S03]  /*14a0*/  IMAD.MOV.U32 R0, RZ, RZ, 0x2 ;  /* 0x00000002ff007424 */ /* 0x000fc600078e00ff */
[----:B------:R-:W-:-:S03]  /*14b0*/  SEL R2, RZ, 0x1, P0 ;  /* 0x00000001ff027807 */ /* 0x000fc60000000000 */
[----:B------:R-:W0:Y:S01]  /*14c0*/  S2UR UR6, SR_CgaCtaId ;  /* 0x00000000000679c3 */ /* 0x000e220000008800 */
[----:B------:R-:W-:Y:S01]  /*14d0*/  UMOV UR5, 0x400 ;  /* 0x0000040000057882 */ /* 0x000fe20000000000 */
[----:B------:R-:W1:Y:S04]  /*14e0*/  S2R R25, SR_LANEID ;  /* 0x0000000000197919 */ /* 0x000e680000000000 */
[----:B------:R-:W-:Y:S02]  /*14f0*/  @P0 IMAD.MOV R0, RZ, RZ, 0x1 ;  /* 0x00000001ff000424 */ /* 0x000fe400078e02ff */
[----:B------:R-:W-:-:S05]  /*1500*/  @P2 IMAD.MOV R0, RZ, RZ, R2 ;  /* 0x000000ffff002224 */ /* 0x000fca00078e0202 */
[----:B------:R-:W2:Y:S01]  /*1510*/  SHFL.UP P0, R3, R0, 0x1, RZ ;  /* 0x0420000000037989 */ /* 0x000ea200000000ff */
[----:B0-----:R-:W-:Y:S01]  /*1520*/  ULEA UR6, UR6, UR5, 0x18 ;  /* 0x0000000506067291 */ /* 0x001fe2000f8ec0ff */
[C---:B-1----:R-:W-:Y:S02]  /*1530*/  ISETP.NE.AND P1, PT, R25.reuse, 0x1f, PT ;  /* 0x0000001f1900780c */ /* 0x042fe40003f25270 */
[----:B------:R-:W-:Y:S01]  /*1540*/  ISETP.NE.AND P2, PT, R25, RZ, PT ;  /* 0x000000ff1900720c */ /* 0x000fe20003f45270 */
[----:B--2---:R-:W-:-:S05]  /*1550*/  @P0 IMAD.IADD R3, R3, 0x1, R0 ;  /* 0x0000000103030824 */ /* 0x004fca00078e0200 */
[----:B------:R-:W0:Y:S02]  /*1560*/  SHFL.UP P0, R2, R3, 0x2, RZ ;  /* 0x0440000003027989 */ /* 0x000e2400000000ff */
[----:B0-----:R-:W-:Y:S01]  /*1570*/  @P0 IMAD.IADD R2, R3, 0x1, R2 ;  /* 0x0000000103020824 */ /* 0x001fe200078e0202 */
[----:B------:R-:W-:-:S04]  /*1580*/  SHF.R.U32.HI R3, RZ, 0x5, R12 ;  /* 0x00000005ff037819 */ /* 0x000fc8000001160c */
[----:B------:R-:W0:Y:S02]  /*1590*/  SHFL.UP P0, R13, R2, 0x4, RZ ;  /* 0x04800000020d7989 */ /* 0x000e2400000000ff */
[----:B0-----:R-:W-:Y:S01]  /*15a0*/  @P0 IMAD.IADD R13, R2, 0x1, R13 ;  /* 0x00000001020d0824 */ /* 0x001fe200078e020d */
[----:B------:R-:W-:-:S04]  /*15b0*/  @!P1 LEA R2, R3, UR6, 0x2 ;  /* 0x0000000603029c11 */ /* 0x000fc8000f8e10ff */
[----:B------:R-:W0:Y:S02]  /*15c0*/  SHFL.UP P0, R20, R13, 0x8, RZ ;  /* 0x050000000d147989 */ /* 0x000e2400000000ff */
[----:B0-----:R-:W-:-:S05]  /*15d0*/  @P0 IMAD.IADD R20, R13, 0x1, R20 ;  /* 0x000000010d140824 */ /* 0x001fca00078e0214 */
[----:B------:R-:W0:Y:S02]  /*15e0*/  SHFL.UP P0, R15, R20, 0x10, RZ ;  /* 0x06000000140f7989 */ /* 0x000e2400000000ff */
[----:B0-----:R-:W-:Y:S01]  /*15f0*/  @P0 IMAD.IADD R15, R20, 0x1, R15 ;  /* 0x00000001140f0824 */ /* 0x001fe200078e020f */
[----:B------:R-:W-:-:S03]  /*1600*/  ISETP.NE.AND P0, PT, R3, 0x2, PT ;  /* 0x000000020300780c */ /* 0x000fc60003f05270 */
[----:B------:R-:W-:Y:S01]  /*1610*/  IMAD.IADD R0, R15, 0x1, -R0 ;  /* 0x000000010f007824 */ /* 0x000fe200078e0a00 */
[----:B------:R-:W-:Y:S01]  /*1620*/  @!P1 STS [R2], R15 ;  /* 0x0000000f02009388 */ /* 0x000fe20000000800 */
[----:B------:R-:W-:Y:S01]  /*1630*/  BAR.SYNC.DEFER_BLOCKING 0x0 ;  /* 0x0000000000007b1d */ /* 0x000fe20000010000 */
[----:B------:R-:W-:Y:S02]  /*1640*/  ISETP.NE.AND P1, PT, R3, 0x3, PT ;  /* 0x000000030300780c */ /* 0x000fe40003f25270 */
[----:B------:R-:W-:-:S03]  /*1650*/  SEL R3, R0, RZ, P2 ;  /* 0x000000ff00037207 */ /* 0x000fc60001000000 */
[----:B------:R-:W0:Y:S02]  /*1660*/  LDS.128 R16, [UR6] ;  /* 0x00000006ff107984 */ /* 0x000e240008000c00 */
[----:B0-----:R-:W-:-:S04]  /*1670*/  IMAD.IADD R17, R16, 0x1, R17 ;  /* 0x0000000110117824 */ /* 0x001fc800078e0211 */
[----:B------:R-:W-:Y:S01]  /*1680*/  IMAD.IADD R18, R18, 0x1, R17 ;  /* 0x0000000112127824 */ /* 0x000fe200078e0211 */
[----:B------:R-:W-:Y:S02]  /*1690*/  SEL R16, R17, R16, !P0 ;  /* 0x0000001011107207 */ /* 0x000fe40004000000 */
[----:B------:R-:W-:Y:S01]  /*16a0*/  ISETP.GE.U32.AND P0, PT, R12, 0x20, PT ;  /* 0x000000200c00780c */ /* 0x000fe20003f06070 */
[----:B------:R-:W-:Y:S01]  /*16b0*/  IMAD.IADD R21, R19, 0x1, R18 ;  /* 0x0000000113157824 */ /* 0x000fe200078e0212 */
[----:B------:R-:W-:Y:S02]  /*16c0*/  SEL R16, R18, R16, !P1 ;  /* 0x0000001012107207 */ /* 0x000fe40004800000 */
[----:B------:R-:W-:-:S03]  /*16d0*/  ISETP.GT.U32.AND P1, PT, R12, 0x1f, PT ;  /* 0x0000001f0c00780c */ /* 0x000fc60003f24070 */
[----:B------:R-:W-:-:S05]  /*16e0*/  IMAD.IADD R15, R16, 0x1, R3 ;  /* 0x00000001100f7824 */ /* 0x000fca00078e0203 */
[----:B------:R-:W-:-:S05]  /*16f0*/  SEL R27, R0, R15, !P0 ;  /* 0x0000000f001b7207 */ /* 0x000fca0004000000 */
[----:B------:R-:W-:Y:S05]  /*1700*/  @P1 BRA `(.L_x_19) ;  /* 0x0000000800901947 */ /* 0x000fea0003800000 */
[----:B------:R-:W0:Y:S01]  /*1710*/  LDC.64 R2, c[0x0][0x3b0] ;  /* 0x0000ec00ff027b82 */ /* 0x000e220000000a00 */
[----:B------:R-:W-:Y:S01]  /*1720*/  ISETP.NE.AND P0, PT, R12, RZ, PT ;  /* 0x000000ff0c00720c */ /* 0x000fe20003f05270 */
[----:B------:R-:W-:-:S06]  /*1730*/  IMAD.U32 R17, RZ, RZ, UR4 ;  /* 0x00000004ff117e24 */ /* 0x000fcc000f8e00ff */
[----:B------:R-:W1:Y:S06]  /*1740*/  LDC R0, c[0x0][0x370] ;  /* 0x0000dc00ff007b82 */ /* 0x000e6c0000000800 */
[----:B------:R-:W-:Y:S01]  /*1750*/  @!P0 IMAD.MOV.U32 R20, RZ, RZ, 0x64 ;  /* 0x00000064ff148424 */ /* 0x000fe200078e00ff */
[----:B------:R2:W-:Y:S01]  /*1760*/  @!P0 STS [UR6+0x2c], R21 ;  /* 0x00002c15ff008988 */ /* 0x0005e20008000806 */
[----:B0-----:R-:W-:Y:S01]  /*1770*/  IMAD.WIDE R16, R17, 0x8, R2 ;  /* 0x0000000811107825 */ /* 0x001fe200078e0202 */
[----:B------:R-:W-:Y:S06]  /*1780*/  @!P0 MEMBAR.ALL.GPU ;  /* 0x0000000000008992 */ /* 0x000fec000000a000 */
[----:B------:R-:W-:-:S00]  /*1790*/  @!P0 ERRBAR ;  /* 0x00000000000089ab */ /* 0x000fc00000000000 */
[----:B------:R-:W-:Y:S06]  /*17a0*/  @!P0 CGAERRBAR ;  /* 0x00000000000085ab */ /* 0x000fec0000000000 */
[----:B------:R2:W-:Y:S01]  /*17b0*/  @!P0 ST.E.64.STRONG.GPU desc[UR10][R16.64+0x100], R20 ;  /* 0x0001001410008985 */ /* 0x0005e2000c10fb0a */
[----:B-1----:R-:W-:Y:S02]  /*17c0*/  ISETP.GT.U32.AND P1, PT, R0, 0x1f3, PT ;  /* 0x000001f30000780c */ /* 0x002fe40003f24070 */
[----:B------:R-:W-:-:S05]  /*17d0*/  LOP3.LUT R0, RZ, R12, RZ, 0x33, !PT ;  /* 0x0000000cff007212 */ /* 0x000fca00078e33ff */
[----:B------:R-:W-:-:S06]  /*17e0*/  VIADD R13, R0, UR4 ;  /* 0x00000004000d7c36 */ /* 0x000fcc0008000000 */
[----:B--2---:R-:W-:Y:S05]  /*17f0*/  @P1 BRA `(.L_x_20) ;  /* 0x0000000000081947 */ /* 0x004fea0003800000 */
[----:B------:R0:W-:Y:S06]  /*1800*/  MEMBAR.SC.CTA ;  /* 0x0000000000007992 */ /* 0x0001ec0000000000 */
[----:B0-----:R-:W-:Y:S05]  /*1810*/  BRA `(.L_x_21) ;  /* 0x0000000000087947 */ /* 0x001fea0003800000 */
.L_x_20:
[----:B------:R-:W-:Y:S05]  /*1820*/  NANOSLEEP 0x1c2 ;  /* 0x000001c20000795d */ /* 0x000fea0003800000 */
[----:B------:R-:W-:Y:S01]  /*1830*/  NOP ;  /* 0x0000000000007918 */ /* 0x000fe20000000000 */
.L_x_21:
[----:B------:R-:W-:-:S05]  /*1840*/  IMAD.WIDE R2, R13, 0x8, R2 ;  /* 0x000000080d027825 */ /* 0x000fca00078e0202 */
[----:B------:R-:W2:Y:S04]  /*1850*/  LD.E.64.STRONG.GPU R18, desc[UR10][R2.64+0x100] ;  /* 0x0001000a02127980 */ /* 0x000ea8000c10fb00 */
[----:B--2---:R-:W-:Y:S01]  /*1860*/  CCTL.IVALL ;  /* 0x00000000ff00798f */ /* 0x004fe20002000000 */
[----:B------:R-:W-:Y:S01]  /*1870*/  UMOV UR5, 0xffffffff ;  /* 0xffffffff00057882 */ /* 0x000fe20000000000 */
[----:B------:R-:W-:Y:S02]  /*1880*/  ISETP.NE.AND P0, PT, R18, 0x63, PT ;  /* 0x000000631200780c */ /* 0x000fe40003f05270 */
[----:B------:R-:W-:Y:S11]  /*1890*/  BRA.DIV UR5, `(.L_x_22) ;  /* 0x0000004605647947 */ /* 0x000ff6000b800000 */
[----:B------:R-:W-:-:S13]  /*18a0*/  VOTE.ANY P0, !P0 ;  /* 0x0000000000ff7806 */ /* 0x000fda0004000100 */
.L_x_111:
[----:B------:R-:W-:Y:S05]  /*18b0*/  @!P0 BRA `(.L_x_23) ;  /* 0x0000000000348947 */ /* 0x000fea0003800000 */
.L_x_27:
[----:B------:R-:W-:Y:S05]  /*18c0*/  YIELD ;  /* 0x0000000000007946 */ /* 0x000fea0003800000 */
[----:B------:R-:W-:Y:S05]  /*18d0*/  @P1 BRA `(.L_x_24) ;  /* 0x0000000000081947 */ /* 0x000fea0003800000 */
[----:B------:R0:W-:Y:S06]  /*18e0*/  MEMBAR.SC.CTA ;  /* 0x0000000000007992 */ /* 0x0001ec0000000000 */
[----:B0-----:R-:W-:Y:S05]  /*18f0*/  BRA `(.L_x_25) ;  /* 0x0000000000087947 */ /* 0x001fea0003800000 */
.L_x_24:
[----:B------:R-:W-:Y:S05]  /*1900*/  NANOSLEEP 0x15e ;  /* 0x0000015e0000795d */ /* 0x000fea0003800000 */
[----:B------:R-:W-:Y:S01]  /*1910*/  NOP ;  /* 0x0000000000007918 */ /* 0x000fe20000000000 */
.L_x_25:
[----:B------:R-:W2:Y:S04]  /*1920*/  LD.E.64.STRONG.GPU R18, desc[UR10][R2.64+0x100] ;  /* 0x0001000a02127980 */ /* 0x000ea8000c10fb00 */
[----:B--2---:R-:W-:Y:S01]  /*1930*/  CCTL.IVALL ;  /* 0x00000000ff00798f */ /* 0x004fe20002000000 */
[----:B------:R-:W-:Y:S01]  /*1940*/  UMOV UR5, 0xffffffff ;  /* 0xffffffff00057882 */ /* 0x000fe20000000000 */
[----:B------:R-:W-:Y:S02]  /*1950*/  ISETP.NE.AND P0, PT, R18, 0x63, PT ;  /* 0x000000631200780c */ /* 0x000fe40003f05270 */
[----:B------:R-:W-:Y:S11]  /*1960*/  BRA.DIV UR5, `(.L_x_26) ;  /* 0x0000004605507947 */ /* 0x000ff6000b800000 */
[----:B------:R-:W-:-:S13]  /*1970*/  VOTE.ANY P0, !P0 ;  /* 0x0000000000ff7806 */ /* 0x000fda0004000100 */
.L_x_114:
[----:B------:R-:W-:Y:S05]  /*1980*/  @P0 BRA `(.L_x_27) ;  /* 0xfffffffc00cc0947 */ /* 0x000fea000383ffff */
.L_x_23:
[----:B------:R-:W-:Y:S01]  /*1990*/  S2UR UR7, SR_CTAID.X ;  /* 0x00000000000779c3 */ /* 0x000fe20000002500 */
[----:B------:R-:W0:Y:S01]  /*19a0*/  LDCU UR5, c[0x0][0x374] ;  /* 0x00006e80ff0577ac */ /* 0x000e220008000800 */
[----:B------:R-:W-:Y:S02]  /*19b0*/  LOP3.LUT R24, RZ, R12, RZ, 0x33, !PT ;  /* 0x0000000cff187212 */ /* 0x000fe400078e33ff */
[----:B------:R-:W-:-:S04]  /*19c0*/  ISETP.NE.AND P2, PT, R18, 0x65, PT ;  /* 0x000000651200780c */ /* 0x000fc80003f45270 */
[----:B------:R-:W0:Y:S02]  /*19d0*/  S2UR UR8, SR_CTAID.Y ;  /* 0x00000000000879c3 */ /* 0x000e240000002600 */
[----:B0-----:R-:W-:-:S06]  /*19e0*/  UIMAD UR5, UR7, UR5, UR8 ;  /* 0x00000005070572a4 */ /* 0x001fcc000f8e0208 */
[----:B------:R-:W-:Y:S01]  /*19f0*/  VIADD R24, R24, UR5 ;  /* 0x0000000518187c36 */ /* 0x000fe20008000000 */
[----:B------:R-:W-:-:S03]  /*1a00*/  UMOV UR5, 0xffffffff ;  /* 0xffffffff00057882 */ /* 0x000fc60000000000 */
[----:B------:R-:W-:Y:S05]  /*1a10*/  BRA.DIV UR5, `(.L_x_28) ;  /* 0x0000004605447947 */ /* 0x000fea000b800000 */
[----:B------:R-:W0:Y:S01]  /*1a20*/  S2R R28, SR_GEMASK ;  /* 0x00000000001c7919 */ /* 0x000e220000003c00 */
[----:B------:R-:W-:Y:S01]  /*1a30*/  VOTE.ANY R0, PT, !P2 ;  /* 0x0000000000007806 */ /* 0x000fe200050e0100 */
[----:B------:R-:W-:-:S03]  /*1a40*/  VIADD R13, R25, 0x2 ;  /* 0x00000002190d7836 */ /* 0x000fc60000000000 */
[----:B0-----:R-:W-:-:S05]  /*1a50*/  LOP3.LUT R0, R0, 0x80000000, R28, 0xec, !PT ;  /* 0x8000000000007812 */ /* 0x001fca00078eec1c */
[----:B------:R-:W-:-:S05]  /*1a60*/  VIADD R3, R0, 0xffffffff ;  /* 0xffffffff00037836 */ /* 0x000fca0000000000 */
[----:B------:R-:W-:-:S04]  /*1a70*/  LOP3.LUT R3, R0, R3, RZ, 0xc, !PT ;  /* 0x0000000300037212 */ /* 0x000fc800078e0cff */
[----:B------:R0:W1:Y:S02]  /*1a80*/  POPC R2, R3 ;  /* 0x0000000300027309 */ /* 0x0000640000000000 */
[C---:B0-----:R-:W-:Y:S01]  /*1a90*/  VIADD R3, R25.reuse, 0x4 ;  /* 0x0000000419037836 */ /* 0x041fe20000000000 */
[----:B-1----:R-:W0:Y:S01]  /*1aa0*/  SHFL.DOWN PT, R15, R19, 0x1, R2 ;  /* 0x08200000130f7989 */ /* 0x002e2200000e0002 */
[----:B------:R-:W-:-:S04]  /*1ab0*/  ISETP.GE.AND P0, PT, R25, R2, PT ;  /* 0x000000021900720c */ /* 0x000fc80003f06270 */
[----:B0-----:R-:W-:Y:S02]  /*1ac0*/  SEL R0, R15, RZ, !P0 ;  /* 0x000000ff0f007207 */ /* 0x001fe40004000000 */
[----:B------:R-:W-:-:S03]  /*1ad0*/  ISETP.GT.AND P0, PT, R13, R2, PT ;  /* 0x000000020d00720c */ /* 0x000fc60003f04270 */
[----:B------:R-:W-:-:S05]  /*1ae0*/  IMAD.IADD R23, R0, 0x1, R19 ;  /* 0x0000000100177824 */ /* 0x000fca00078e0213 */
[----:B------:R-:W0:Y:S02]  /*1af0*/  SHFL.DOWN PT, R15, R23, 0x2, R2 ;  /* 0x08400000170f7989 */ /* 0x000e2400000e0002 */
[----:B0-----:R-:W-:Y:S02]  /*1b00*/  SEL R0, R15, RZ, !P0 ;  /* 0x000000ff0f007207 */ /* 0x001fe40004000000 */
[----:B------:R-:W-:Y:S01]  /*1b10*/  ISETP.GT.AND P0, PT, R3, R2, PT ;  /* 0x000000020300720c */ /* 0x000fe20003f04270 */
[----:B------:R-:W-:Y:S02]  /*1b20*/  VIADD R3, R25, 0x8 ;  /* 0x0000000819037836 */ /* 0x000fe40000000000 */
[----:B------:R-:W-:Y:S02]  /*1b30*/  IMAD.IADD R29, R23, 0x1, R0 ;  /* 0x00000001171d7824 */ /* 0x000fe400078e0200 */
[----:B------:R-:W0:Y:S03]  /*1b40*/  LDC.64 R22, c[0x0][0x3b0] ;  /* 0x0000ec00ff167b82 */ /* 0x000e260000000a00 */
[----:B------:R-:W1:Y:S01]  /*1b50*/  SHFL.DOWN PT, R15, R29, 0x4, R2 ;  /* 0x088000001d0f7989 */ /* 0x000e6200000e0002 */
[----:B0-----:R-:W-:-:S02]  /*1b60*/  IADD3 R22, P3, PT, R22, 0x100, RZ ;  /* 0x0000010016167810 */ /* 0x001fc40007f7e0ff */
[----:B-1----:R-:W-:Y:S02]  /*1b70*/  SEL R20, R15, RZ, !P0 ;  /* 0x000000ff0f147207 */ /* 0x002fe40004000000 */
[-C--:B------:R-:W-:Y:S01]  /*1b80*/  ISETP.GT.AND P0, PT, R3, R2.reuse, PT ;  /* 0x000000020300720c */ /* 0x080fe20003f04270 */
[----:B------:R-:W-:Y:S02]  /*1b90*/  VIADD R3, R25, 0x10 ;  /* 0x0000001019037836 */ /* 0x000fe40000000000 */
[----:B------:R-:W-:Y:S02]  /*1ba0*/  IMAD.IADD R20, R29, 0x1, R20 ;  /* 0x000000011d147824 */ /* 0x000fe400078e0214 */
[----:B------:R-:W-:Y:S01]  /*1bb0*/  IMAD.X R23, RZ, RZ, R23, P3 ;  /* 0x000000ffff177224 */ /* 0x000fe200018e0617 */
[----:B------:R-:W-:Y:S02]  /*1bc0*/  ISETP.GT.AND P2, PT, R3, R2, PT ;  /* 0x000000020300720c */ /* 0x000fe40003f44270 */
[----:B------:R-:W0:Y:S02]  /*1bd0*/  SHFL.DOWN PT, R15, R20, 0x8, R2 ;  /* 0x09000000140f7989 */ /* 0x000e2400000e0002 */
[----:B0-----:R-:W-:-:S02]  /*1be0*/  SEL R15, R15, RZ, !P0 ;  /* 0x000000ff0f0f7207 */ /* 0x001fc40004000000 */
[----:B------:R-:W-:-:S03]  /*1bf0*/  ISETP.NE.AND P0, PT, R18, 0x65, PT ;  /* 0x000000651200780c */ /* 0x000fc60003f05270 */
[----:B------:R-:W-:-:S05]  /*1c00*/  IMAD.IADD R19, R20, 0x1, R15 ;  /* 0x0000000114137824 */ /* 0x000fca00078e020f */
[----:B------:R-:W0:Y:S05]  /*1c10*/  SHFL.DOWN PT, R15, R19, 0x10, R2 ;  /* 0x0a000000130f7989 */ /* 0x000e2a00000e0002 */
[----:B------:R-:W-:Y:S02]  /*1c20*/  VOTE.ALL P0, P0 ;  /* 0x0000000000ff7806 */ /* 0x000fe40000000000 */
[----:B0-----:R-:W-:-:S05]  /*1c30*/  SEL R20, R15, RZ, !P2 ;  /* 0x000000ff0f147207 */ /* 0x001fca0005000000 */
[----:B------:R-:W-:-:S07]  /*1c40*/  IMAD.IADD R20, R19, 0x1, R20 ;  /* 0x0000000113147824 */ /* 0x000fce00078e0214 */
.L_x_123:
[----:B------:R-:W-:Y:S05]  /*1c50*/  @!P0 BRA `(.L_x_29) ;  /* 0x0000000000f08947 */ /* 0x000fea0003800000 */
.L_x_37:
[----:B------:R-:W-:Y:S02]  /*1c60*/  IMAD.MOV.U32 R2, RZ, RZ, R22 ;  /* 0x000000ffff027224 */ /* 0x000fe400078e0016 */
[----:B------:R-:W-:Y:S02]  /*1c70*/  IMAD.MOV.U32 R3, RZ, RZ, R23 ;  /* 0x000000ffff037224 */ /* 0x000fe400078e0017 */
[----:B------:R-:W-:-:S05]  /*1c80*/  IMAD.WIDE R2, R24, 0x8, R2 ;  /* 0x0000000818027825 */ /* 0x000fca00078e0202 */
[----:B------:R-:W2:Y:S04]  /*1c90*/  LD.E.64.STRONG.GPU R18, desc[UR10][R2.64+-0x100] ;  /* 0xffff000a02127980 */ /* 0x000ea8000c10fb00 */
[----:B--2---:R-:W-:Y:S01]  /*1ca0*/  CCTL.IVALL ;  /* 0x00000000ff00798f */ /* 0x004fe20002000000 */
[----:B------:R-:W-:Y:S05]  /*1cb0*/  YIELD ;  /* 0x0000000000007946 */ /* 0x000fea0003800000 */
[----:B------:R-:W-:Y:S01]  /*1cc0*/  UMOV UR5, 0xffffffff ;  /* 0xffffffff00057882 */ /* 0x000fe20000000000 */
[----:B------:R-:W-:-:S02]  /*1cd0*/  ISETP.NE.AND P0, PT, R18, 0x63, PT ;  /* 0x000000631200780c */ /* 0x000fc40003f05270 */
[----:B------:R-:W-:Y:S11]  /*1ce0*/  BRA.DIV UR5, `(.L_x_30) ;  /* 0x0000004605947947 */ /* 0x000ff6000b800000 */
[----:B------:R-:W-:-:S13]  /*1cf0*/  VOTE.ANY P0, !P0 ;  /* 0x0000000000ff7806 */ /* 0x000fda0004000100 */
.L_x_126:
[----:B------:R-:W-:Y:S05]  /*1d00*/  @!P0 BRA `(.L_x_31) ;  /* 0x0000000000348947 */ /* 0x000fea0003800000 */
.L_x_35:
[----:B------:R-:W-:Y:S05]  /*1d10*/  YIELD ;  /* 0x0000000000007946 */ /* 0x000fea0003800000 */
[----:B------:R-:W-:Y:S05]  /*1d20*/  @P1 BRA `(.L_x_32) ;  /* 0x0000000000081947 */ /* 0x000fea0003800000 */
[----:B------:R0:W-:Y:S06]  /*1d30*/  MEMBAR.SC.CTA ;  /* 0x0000000000007992 */ /* 0x0001ec0000000000 */
[----:B0-----:R-:W-:Y:S05]  /*1d40*/  BRA `(.L_x_33) ;  /* 0x0000000000087947 */ /* 0x001fea0003800000 */
.L_x_32:
[----:B------:R-:W-:Y:S05]  /*1d50*/  NANOSLEEP 0x15e ;  /* 0x0000015e0000795d */ /* 0x000fea0003800000 */
[----:B------:R-:W-:Y:S01]  /*1d60*/  NOP ;  /* 0x0000000000007918 */ /* 0x000fe20000000000 */
.L_x_33:
[----:B------:R-:W2:Y:S04]  /*1d70*/  LD.E.64.STRONG.GPU R18, desc[UR10][R2.64+-0x100] ;  /* 0xffff000a02127980 */ /* 0x000ea8000c10fb00 */
[----:B--2---:R-:W-:Y:S01]  /*1d80*/  CCTL.IVALL ;  /* 0x00000000ff00798f */ /* 0x004fe20002000000 */
[----:B------:R-:W-:Y:S01]  /*1d90*/  UMOV UR5, 0xffffffff ;  /* 0xffffffff00057882 */ /* 0x000fe20000000000 */
[----:B------:R-:W-:Y:S02]  /*1da0*/  ISETP.NE.AND P0, PT, R18, 0x63, PT ;  /* 0x000000631200780c */ /* 0x000fe40003f05270 */
[----:B------:R-:W-:Y:S11]  /*1db0*/  BRA.DIV UR5, `(.L_x_34) ;  /* 0x0000004605807947 */ /* 0x000ff6000b800000 */
[----:B------:R-:W-:-:S13]  /*1dc0*/  VOTE.ANY P0, !P0 ;  /* 0x0000000000ff7806 */ /* 0x000fda0004000100 */
.L_x_129:
[----:B------:R-:W-:Y:S05]  /*1dd0*/  @P0 BRA `(.L_x_35) ;  /* 0xfffffffc00cc0947 */ /* 0x000fea000383ffff */
.L_x_31:
[----:B------:R-:W-:Y:S01]  /*1de0*/  UMOV UR5, 0xffffffff ;  /* 0xffffffff00057882 */ /* 0x000fe20000000000 */
[----:B------:R-:W-:Y:S02]  /*1df0*/  ISETP.NE.AND P0, PT, R18, 0x65, PT ;  /* 0x000000651200780c */ /* 0x000fe40003f05270 */
[----:B------:R-:W-:Y:S11]  /*1e00*/  BRA.DIV UR5, `(.L_x_36) ;  /* 0x00000046058c7947 */ /* 0x000ff6000b800000 */
[----:B------:R-:W-:Y:S01]  /*1e10*/  VOTE.ANY R0, PT, !P0 ;  /* 0x0000000000007806 */ /* 0x000fe200040e0100 */
[----:B------:R-:W-:Y:S02]  /*1e20*/  VIADD R13, R25, 0x2 ;  /* 0x00000002190d7836 */ /* 0x000fe40000000000 */
[----:B------:R-:W-:Y:S01]  /*1e30*/  VIADD R24, R24, 0xffffffe0 ;  /* 0xffffffe018187836 */ /* 0x000fe20000000000 */
[----:B------:R-:W-:-:S05]  /*1e40*/  LOP3.LUT R0, R0, 0x80000000, R28, 0xec, !PT ;  /* 0x8000000000007812 */ /* 0x000fca00078eec1c */
        /* <DEDUP_REMOVED lines=13> */
[----:B------:R-:W-:-:S05]  /*1f20*/  IMAD.IADD R13, R29, 0x1, R0 ;  /* 0x000000011d0d7824 */ /* 0x000fca00078e0200 */
[----:B------:R-:W0:Y:S02]  /*1f30*/  SHFL.DOWN PT, R15, R13, 0x4, R2 ;  /* 0x088000000d0f7989 */ /* 0x000e2400000e0002 */
[----:B0-----:R-:W-:Y:S02]  /*1f40*/  SEL R0, R15, RZ, !P0 ;  /* 0x000000ff0f007207 */ /* 0x001fe40004000000 */
[----:B------:R-:W-:Y:S01]  /*1f50*/  ISETP.GT.AND P0, PT, R3, R2, PT ;  /* 0x000000020300720c */ /* 0x000fe20003f04270 */
[----:B------:R-:W-:Y:S02]  /*1f60*/  VIADD R3, R25, 0x10 ;  /* 0x0000001019037836 */ /* 0x000fe40000000000 */
[----:B------:R-:W-:-:S03]  /*1f70*/  IMAD.IADD R19, R13, 0x1, R0 ;  /* 0x000000010d137824 */ /* 0x000fc600078e0200 */
[----:B------:R-:W-:Y:S02]  /*1f80*/  ISETP.GT.AND P2, PT, R3, R2, PT ;  /* 0x000000020300720c */ /* 0x000fe40003f44270 */
[----:B------:R-:W0:Y:S02]  /*1f90*/  SHFL.DOWN PT, R15, R19, 0x8, R2 ;  /* 0x09000000130f7989 */ /* 0x000e2400000e0002 */
[----:B0-----:R-:W-:Y:S02]  /*1fa0*/  SEL R0, R15, RZ, !P0 ;  /* 0x000000ff0f007207 */ /* 0x001fe40004000000 */
[----:B------:R-:W-:-:S03]  /*1fb0*/  ISETP.NE.AND P0, PT, R18, 0x65, PT ;  /* 0x000000651200780c */ /* 0x000fc60003f05270 */
[----:B------:R-:W-:-:S05]  /*1fc0*/  IMAD.IADD R29, R19, 0x1, R0 ;  /* 0x00000001131d7824 */ /* 0x000fca00078e0200 */
[----:B------:R-:W0:Y:S05]  /*1fd0*/  SHFL.DOWN PT, R15, R29, 0x10, R2 ;  /* 0x0a0000001d0f7989 */ /* 0x000e2a00000e0002 */
[----:B------:R-:W-:Y:S02]  /*1fe0*/  VOTE.ALL P0, P0 ;  /* 0x0000000000ff7806 */ /* 0x000fe40000000000 */
[----:B0-----:R-:W-:-:S04]  /*1ff0*/  SEL R15, R15, RZ, !P2 ;  /* 0x000000ff0f0f7207 */ /* 0x001fc80005000000 */
[----:B------:R-:W-:-:S07]  /*2000*/  IADD3 R20, PT, PT, R29, R15, R20 ;  /* 0x0000000f1d147210 */ /* 0x000fce0007ffe014 */
.L_x_138:
[----:B------:R-:W-:Y:S05]  /*2010*/  @P0 BRA `(.L_x_37) ;  /* 0xfffffffc00100947 */ /* 0x000fea000383ffff */
.L_x_29:
[----:B------:R-:W-:Y:S02]  /*2020*/  ISETP.NE.AND P1, PT, R12, RZ, PT ;  /* 0x000000ff0c00720c */ /* 0x000fe40003f25270 */
[----:B------:R-:W-:-:S11]  /*2030*/  ISETP.NE.AND P0, PT, R25, RZ, PT ;  /* 0x000000ff1900720c */ /* 0x000fd60003f05270 */
[----:B------:R-:W0:Y:S01]  /*2040*/  @!P1 S2R R13, SR_CgaCtaId ;  /* 0x00000000000d9919 */ /* 0x000e220000008800 */
[----:B------:R-:W-:Y:S01]  /*2050*/  @!P1 MOV R0, 0x400 ;  /* 0x0000040000009802 */ /* 0x000fe20000000f00 */
[----:B------:R-:W-:Y:S01]  /*2060*/  @!P1 IMAD.IADD R3, R21, 0x1, R20 ;  /* 0x0000000115039824 */ /* 0x000fe200078e0214 */
[----:B------:R-:W-:Y:S01]  /*2070*/  @!P0 MOV R15, 0x400 ;  /* 0x00000400000f8802 */ /* 0x000fe20000000f00 */
[----:B------:R-:W1:Y:S01]  /*2080*/  @!P0 S2R R18, SR_CgaCtaId ;  /* 0x0000000000128919 */ /* 0x000e620000008800 */
[----:B------:R-:W-:Y:S01]  /*2090*/  @!P1 IMAD.MOV.U32 R2, RZ, RZ, 0x65 ;  /* 0x00000065ff029424 */ /* 0x000fe200078e00ff */
[----:B------:R-:W-:Y:S06]  /*20a0*/  @!P1 MEMBAR.ALL.GPU ;  /* 0x0000000000009992 */ /* 0x000fec000000a000 */
[----:B------:R-:W-:-:S00]  /*20b0*/  @!P1 ERRBAR ;  /* 0x00000000000099ab */ /* 0x000fc00000000000 */
[----:B------:R-:W-:Y:S06]  /*20c0*/  @!P1 CGAERRBAR ;  /* 0x00000000000095ab */ /* 0x000fec0000000000 */
[----:B------:R2:W-:Y:S01]  /*20d0*/  @!P1 ST.E.64.STRONG.GPU desc[UR10][R16.64+0x100], R2 ;  /* 0x0001000210009985 */ /* 0x0005e2000c10fb0a */
[----:B0-----:R-:W-:Y:S02]  /*20e0*/  @!P1 LEA R0, R13, R0, 0x18 ;  /* 0x000000000d009211 */ /* 0x001fe400078ec0ff */
[----:B-1----:R-:W-:-:S03]  /*20f0*/  @!P0 LEA R13, R18, R15, 0x18 ;  /* 0x0000000f120d8211 */ /* 0x002fc600078ec0ff */
[----:B------:R2:W-:Y:S01]  /*2100*/  @!P1 STS [R0+0x28], R3 ;  /* 0x0000280300009388 */ /* 0x0005e20000000800 */
[----:B------:R-:W-:Y:S02]  /*2110*/  IMAD.MOV.U32 R15, RZ, RZ, R27 ;  /* 0x000000ffff0f7224 */ /* 0x000fe400078e001b */
[----:B------:R-:W-:Y:S01]  /*2120*/  @!P0 IMAD.MOV.U32 R15, RZ, RZ, R20 ;  /* 0x000000ffff0f8224 */ /* 0x000fe200078e0014 */
[----:B------:R2:W-:Y:S04]  /*2130*/  @!P1 STS [R0+0x24], R20 ;  /* 0x0000241400009388 */ /* 0x0005e80000000800 */
[----:B------:R2:W-:Y:S02]  /*2140*/  @!P0 STS [R13+0x14], R20 ;  /* 0x000014140d008388 */ /* 0x0005e40000000800 */
.L_x_19:
[----:B------:R-:W-:Y:S05]  /*2150*/  WARPSYNC.ALL ;  /* 0x0000000000007948 */ /* 0x000fea0003800000 */
[----:B------:R-:W0:Y:S08]  /*2160*/  S2UR UR5, SR_CgaCtaId ;  /* 0x00000000000579c3 */ /* 0x000e300000008800 */
[----:B------:R-:W-:Y:S01]  /*2170*/  BAR.SYNC.DEFER_BLOCKING 0x0 ;  /* 0x0000000000007b1d */ /* 0x000fe20000010000 */
[----:B------:R-:W-:-:S02]  /*2180*/  ISETP.NE.AND P0, PT, R12, RZ, PT ;  /* 0x000000ff0c00720c */ /* 0x000fc40003f05270 */
[----:B------:R-:W-:-:S03]  /*2190*/  FSETP.GT.AND P1, PT, R26, 0.85000002384185791016, PT ;  /* 0x3f59999a1a00780b */ /* 0x000fc60003f24000 */
[----:B------:R-:W-:Y:S02]  /*21a0*/  UMOV UR4, 0x400 ;  /* 0x0000040000047882 */ /* 0x000fe40000000000 */
[----:B0-----:R-:W-:-:S09]  /*21b0*/  ULEA UR4, UR5, UR4, 0x18 ;  /* 0x0000000405047291 */ /* 0x001fd2000f8ec0ff */
[----:B--2---:R-:W0:Y:S04]  /*21c0*/  LDS R0, [UR4+0x14] ;  /* 0x00001404ff007984 */ /* 0x004e280008000800 */
[----:B------:R-:W1:Y:S04]  /*21d0*/  LDS R3, [UR4+0x2c] ;  /* 0x00002c04ff037984 */ /* 0x000e680008000800 */
[----:B------:R-:W2:Y:S01]  /*21e0*/  LDS R13, [UR4+0x24] ;  /* 0x00002404ff0d7984 */ /* 0x000ea20008000800 */
[----:B0-----:R-:W-:Y:S02]  /*21f0*/  SEL R0, R0, RZ, P0 ;  /* 0x000000ff00007207 */ /* 0x001fe40000000000 */
[----:B-1----:R-:W-:-:S03]  /*2200*/  ISETP.GT.AND P0, PT, R3, 0x80, PT ;  /* 0x000000800300780c */ /* 0x002fc60003f04270 */
[----:B------:R-:W-:-:S04]  /*2210*/  IMAD.IADD R15, R0, 0x1, R15 ;  /* 0x00000001000f7824 */ /* 0x000fc800078e020f */
[----:B------:R-:W-:Y:S02]  /*2220*/  VIADD R0, R15, 0x1 ;  /* 0x000000010f007836 */ /* 0x000fe40000000000 */
[----:B------:R-:W-:-:S04]  /*2230*/  @P1 IMAD.MOV R0, RZ, RZ, R15 ;  /* 0x000000ffff001224 */ /* 0x000fc800078e020f */
[----:B--2---:R-:W-:Y:S05]  /*2240*/  @P0 BRA `(.L_x_38) ;  /* 0x0000000000a40947 */ /* 0x004fea0003800000 */
[----:B------:R-:W0:Y:S01]  /*2250*/  LDCU.U8 UR4, c[0x0][0x3c8] ;  /* 0x00007900ff0477ac */ /* 0x000e220008000000 */
[----:B------:R-:W-:Y:S04]  /*2260*/  BSSY.RECONVERGENT B0, `(.L_x_39) ;  /* 0x0000013000007945 */ /* 0x000fe80003800200 */
        /* <DEDUP_REMOVED lines=8> */
.L_x_41:
        /* <DEDUP_REMOVED lines=10> */
.L_x_40:
[----:B0-----:R-:W-:Y:S05]  /*2390*/  BSYNC.RECONVERGENT B0 ;  /* 0x0000000000007941 */ /* 0x001fea0003800200 */
.L_x_39:
[----:B------:R-:W-:-:S13]  /*23a0*/  FSETP.GT.AND P0, PT, R14, 0.85000002384185791016, PT ;  /* 0x3f59999a0e00780b */ /* 0x000fda0003f04000 */
[----:B------:R-:W-:Y:S05]  /*23b0*/  @P0 EXIT ;  /* 0x000000000000094d */ /* 0x000fea0003800000 */
[----:B------:R-:W-:Y:S01]  /*23c0*/  UISETP.NE.AND UP0, UPT, UR4, URZ, UPT ;  /* 0x000000ff0400728c */ /* 0x000fe2000bf05270 */
[----:B-1----:R-:W-:-:S08]  /*23d0*/  CS2R R2, SRZ ;  /* 0x0000000000027805 */ /* 0x002fd0000001ff00 */
[----:B------:R-:W-:Y:S05]  /*23e0*/  BRA.U UP0, `(.L_x_42) ;  /* 0x0000000100087547 */ /* 0x000fea000b800000 */
[----:B------:R-:W0:Y:S02]  /*23f0*/  LDC.64 R2, c[0x0][0x3e0] ;  /* 0x0000f800ff027b82 */ /* 0x000e240000000a00 */
[----:B0-----:R-:W5:Y:S02]  /*2400*/  LDG.E.64 R2, desc[UR10][R2.64] ;  /* 0x0000000a02027981 */ /* 0x001f64000c1e1b00 */
.L_x_42:
        /* <DEDUP_REMOVED lines=13> */
.L_x_38:
[----:B------:R-:W-:Y:S01]  /*24e0*/  BAR.SYNC.DEFER_BLOCKING 0x0 ;  /* 0x0000000000007b1d */ /* 0x000fe20000010000 */
[----:B------:R-:W-:Y:S01]  /*24f0*/  FSETP.GT.AND P2, PT, R14, 0.85000002384185791016, PT ;  /* 0x3f59999a0e00780b */ /* 0x000fe20003f44000 */
[----:B------:R-:W-:Y:S01]  /*2500*/  @!P1 IMAD.IADD R2, R15, 0x1, -R13 ;  /* 0x000000010f029824 */ /* 0x000fe200078e0a0d */
[----:B------:R-:W-:-:S04]  /*2510*/  ISETP.GE.AND P0, PT, R12, R3, PT ;  /* 0x000000030c00720c */ /* 0x000fc80003f06270 */
[----:B------:R-:W-:-:S07]  /*2520*/  @!P1 LEA R2, R2, UR4, 0x4 ;  /* 0x0000000402029c11 */ /* 0x000fce000f8e20ff */
[----:B------:R-:W-:-:S05]  /*2530*/  @!P2 IMAD.IADD R0, R0, 0x1, -R13 ;  /* 0x000000010000a824 */ /* 0x000fca00078e0a0d */
[----:B------:R-:W-:Y:S01]  /*2540*/  @!P2 LEA R0, R0, UR4, 0x4 ;  /* 0x000000040000ac11 */ /* 0x000fe2000f8e20ff */
[----:B------:R0:W-:Y:S04]  /*2550*/  @!P1 STS.128 [R2], R8 ;  /* 0x0000000802009388 */ /* 0x0001e80000000c00 */
[----:B------:R0:W-:Y:S01]  /*2560*/  @!P2 STS.128 [R0], R4 ;  /* 0x000000040000a388 */ /* 0x0001e20000000c00 */
[----:B------:R-:W-:Y:S06]  /*2570*/  BAR.SYNC.DEFER_BLOCKING 0x0 ;  /* 0x0000000000007b1d */ /* 0x000fec0000010000 */
[----:B------:R-:W-:Y:S05]  /*2580*/  @P0 EXIT ;  /* 0x000000000000094d */ /* 0x000fea0003800000 */
[----:B0-----:R-:W-:Y:S01]  /*2590*/  LOP3.LUT R0, RZ, R12, RZ, 0x33, !PT ;  /* 0x0000000cff007212 */ /* 0x001fe200078e33ff */
[----:B------:R-:W0:Y:S01]  /*25a0*/  LDCU.U8 UR12, c[0x0][0x3c8] ;  /* 0x00007900ff0c77ac */ /* 0x000e220008000000 */
[----:B------:R-:W-:Y:S03]  /*25b0*/  BSSY.RECONVERGENT B0, `(.L_x_43) ;  /* 0x0000024000007945 */ /* 0x000fe60003800200 */
[----:B------:R-:W-:Y:S01]  /*25c0*/  IMAD.IADD R0, R0, 0x1, R3 ;  /* 0x0000000100007824 */ /* 0x000fe200078e0203 */
[----:B------:R-:W1:Y:S04]  /*25d0*/  LDCU.64 UR6, c[0x0][0x398] ;  /* 0x00007300ff0677ac */ /* 0x000e680008000a00 */
[C---:B------:R-:W-:Y:S01]  /*25e0*/  LOP3.LUT R2, R0.reuse, 0x180, RZ, 0xc0, !PT ;  /* 0x0000018000027812 */ /* 0x040fe200078ec0ff */
[----:B------:R-:W2:Y:S01]  /*25f0*/  LDCU.64 UR8, c[0x0][0x3a0] ;  /* 0x00007400ff0877ac */ /* 0x000ea20008000a00 */
[----:B------:R-:W-:-:S02]  /*2600*/  ISETP.GE.U32.AND P0, PT, R0, 0x180, PT ;  /* 0x000001800000780c */ /* 0x000fc40003f06070 */
[----:B------:R-:W-:-:S13]  /*2610*/  ISETP.NE.AND P1, PT, R2, 0x180, PT ;  /* 0x000001800200780c */ /* 0x000fda0003f25270 */
[----:B01----:R-:W-:Y:S05]  /*2620*/  @!P1 BRA `(.L_x_44) ;  /* 0x0000000000709947 */ /* 0x003fea0003800000 */
[----:B------:R-:W-:Y:S01]  /*2630*/  LEA.HI R0, R0, 0x1, RZ, 0x19 ;  /* 0x0000000100007811 */ /* 0x000fe200078fc8ff */
[----:B------:R-:W-:Y:S01]  /*2640*/  IMAD.IADD R17, R12, 0x1, R13 ;  /* 0x000000010c117824 */ /* 0x000fe200078e020d */
[----:B------:R-:W-:-:S03]  /*2650*/  ISETP.NE.AND P3, PT, RZ, UR12, PT ;  /* 0x0000000cff007c0c */ /* 0x000fc6000bf65270 */
[C---:B------:R-:W-:Y:S01]  /*2660*/  IMAD.SHL.U32 R2, R0.reuse, 0x80, RZ ;  /* 0x0000008000027824 */ /* 0x040fe200078e00ff */
[----:B------:R-:W-:-:S04]  /*2670*/  LOP3.LUT R0, R0, 0x3, RZ, 0xc0, !PT ;  /* 0x0000000300007812 */ /* 0x000fc800078ec0ff */
[----:B------:R-:W-:Y:S01]  /*2680*/  LOP3.LUT R5, R2, 0x180, RZ, 0xc0, !PT ;  /* 0x0000018002057812 */ /* 0x000fe200078ec0ff */
[----:B------:R-:W-:Y:S01]  /*2690*/  IMAD.MOV R0, RZ, RZ, -R0 ;  /* 0x000000ffff007224 */ /* 0x000fe200078e0a00 */
[----:B------:R-:W-:-:S03]  /*26a0*/  LEA R2, R12, UR4, 0x4 ;  /* 0x000000040c027c11 */ /* 0x000fc6000f8e20ff */
[----:B------:R-:W-:-:S07]  /*26b0*/  IMAD.IADD R12, R12, 0x1, R5 ;  /* 0x000000010c0c7824 */ /* 0x000fce00078e0205 */
.L_x_45:
[----:B0-----:R-:W0:Y:S01]  /*26c0*/  @!P3 LDC.64 R14, c[0x0][0x3e0] ;  /* 0x0000f800ff0ebb82 */ /* 0x001e220000000a00 */
[----:B------:R-:W-:Y:S01]  /*26d0*/  CS2R R8, SRZ ;  /* 0x0000000000087805 */ /* 0x000fe2000001ff00 */
[----:B------:R1:W3:Y:S05]  /*26e0*/  LDS.128 R4, [R2] ;  /* 0x0000000002047984 */ /* 0x0002ea0000000c00 */
[----:B0-----:R-:W4:Y:S01]  /*26f0*/  @!P3 LDG.E.64 R8, desc[UR10][R14.64] ;  /* 0x0000000a0e08b981 */ /* 0x001f22000c1e1b00 */
[----:B------:R-:W-:Y:S02]  /*2700*/  VIADD R0, R0, 0x1 ;  /* 0x0000000100007836 */ /* 0x000fe40000000000 */
[----:B-1----:R-:W-:Y:S01]  /*2710*/  VIADD R2, R2, 0x800 ;  /* 0x0000080002027836 */ /* 0x002fe20000000000 */
[----:B----4-:R-:W-:-:S04]  /*2720*/  IADD3 R11, P1, PT, R17, R8, RZ ;  /* 0x00000008110b7210 */ /* 0x010fc80007f3e0ff */
[----:B------:R-:W-:Y:S01]  /*2730*/  LEA.HI.X.SX32 R8, R17, R9, 0x1, P1 ;  /* 0x0000000911087211 */ /* 0x000fe200008f0eff */
[----:B------:R-:W-:Y:S02]  /*2740*/  IMAD.SHL.U32 R10, R11, 0x8, RZ ;  /* 0x000000080b0a7824 */ /* 0x000fe400078e00ff */
[----:B------:R-:W-:Y:S01]  /*2750*/  VIADD R17, R17, 0x80 ;  /* 0x0000008011117836 */ /* 0x000fe20000000000 */
[----:B------:R-:W-:Y:S02]  /*2760*/  SHF.L.U64.HI R11, R11, 0x3, R8 ;  /* 0x000000030b0b7819 */ /* 0x000fe40000010208 */
[C---:B------:R-:W-:Y:S02]  /*2770*/  IADD3 R8, P1, PT, R10.reuse, UR6, RZ ;  /* 0x000000060a087c10 */ /* 0x040fe4000ff3e0ff */
[----:B--2---:R-:W-:Y:S02]  /*2780*/  IADD3 R10, P2, PT, R10, UR8, RZ ;  /* 0x000000080a0a7c10 */ /* 0x004fe4000ff5e0ff */
[----:B------:R-:W-:-:S02]  /*2790*/  IADD3.X R9, PT, PT, R11, UR7, RZ, P1, !PT ;  /* 0x000000070b097c10 */ /* 0x000fc40008ffe4ff */
[----:B------:R-:W-:Y:S02]  /*27a0*/  IADD3.X R11, PT, PT, R11, UR9, RZ, P2, !PT ;  /* 0x000000090b0b7c10 */ /* 0x000fe400097fe4ff */
[----:B------:R-:W-:Y:S01]  /*27b0*/  ISETP.NE.AND P1, PT, R0, RZ, PT ;  /* 0x000000ff0000720c */ /* 0x000fe20003f25270 */
[----:B---3--:R0:W-:Y:S04]  /*27c0*/  STG.E.64 desc[UR10][R8.64], R4 ;  /* 0x0000000408007986 */ /* 0x0081e8000c101b0a */
[----:B------:R0:W-:Y:S08]  /*27d0*/  STG.E.64 desc[UR10][R10.64], R6 ;  /* 0x000000060a007986 */ /* 0x0001f0000c101b0a */
[----:B------:R-:W-:Y:S05]  /*27e0*/  @P1 BRA `(.L_x_45) ;  /* 0xfffffffc00b41947 */ /* 0x000fea000383ffff */
.L_x_44:
[----:B--2---:R-:W-:Y:S05]  /*27f0*/  BSYNC.RECONVERGENT B0 ;  /* 0x0000000000007941 */ /* 0x004fea0003800200 */
.L_x_43:
[----:B------:R-:W-:Y:S05]  /*2800*/  @!P0 EXIT ;  /* 0x000000000000894d */ /* 0x000fea0003800000 */
[----:B------:R-:W1:Y:S01]  /*2810*/  S2UR UR9, SR_CgaCtaId ;  /* 0x00000000000979c3 */ /* 0x000e620000008800 */
[----:B------:R-:W2:Y:S01]  /*2820*/  LDCU.64 UR6, c[0x0][0x398] ;  /* 0x00007300ff0677ac */ /* 0x000ea20008000a00 */
[----:B------:R-:W-:Y:S01]  /*2830*/  IMAD.IADD R2, R12, 0x1, R13 ;  /* 0x000000010c027824 */ /* 0x000fe200078e020d */
[----:B------:R-:W3:Y:S01]  /*2840*/  LDCU.64 UR4, c[0x0][0x3a0] ;  /* 0x00007400ff0477ac */ /* 0x000ee20008000a00 */
[----:B------:R-:W-:Y:S01]  /*2850*/  UMOV UR8, 0x400 ;  /* 0x0000040000087882 */ /* 0x000fe20000000000 */
[----:B------:R-:W-:-:S06]  /*2860*/  UISETP.NE.AND UP2, UPT, UR12, URZ, UPT ;  /* 0x000000ff0c00728c */ /* 0x000fcc000bf45270 */
[----:B------:R-:W-:Y:S01]  /*2870*/  PLOP3.LUT P0, PT, PT, PT, UP2, 0x80, 0x8 ;  /* 0x000000000008781c */ /* 0x000fe20003f0f028 */
[----:B--2---:R-:W-:Y:S02]  /*2880*/  UIADD3 UR6, UP0, UPT, UR6, 0xc00, URZ ;  /* 0x00000c0006067890 */ /* 0x004fe4000ff1e0ff */
[----:B---3--:R-:W-:Y:S02]  /*2890*/  UIADD3 UR4, UP1, UPT, UR4, 0xc00, URZ ;  /* 0x00000c0004047890 */ /* 0x008fe4000ff3e0ff */
[----:B-1----:R-:W-:Y:S02]  /*28a0*/  ULEA UR8, UR9, UR8, 0x18 ;  /* 0x0000000809087291 */ /* 0x002fe4000f8ec0ff */
[----:B------:R-:W-:Y:S02]  /*28b0*/  UIADD3.X UR7, UPT, UPT, URZ, UR7, URZ, UP0, !UPT ;  /* 0x00000007ff077290 */ /* 0x000fe400087fe4ff */
[----:B------:R-:W-:Y:S02]  /*28c0*/  UIADD3.X UR5, UPT, UPT, URZ, UR5, URZ, UP1, !UPT ;  /* 0x00000005ff057290 */ /* 0x000fe40008ffe4ff */
[----:B------:R-:W-:Y:S01]  /*28d0*/  LEA R0, R12, UR8, 0x4 ;  /* 0x000000080c007c11 */ /* 0x000fe2000f8e20ff */
[----:B------:R-:W-:-:S04]  /*28e0*/  UISETP.NE.AND UP0, UPT, UR12, URZ, UPT ;  /* 0x000000ff0c00728c */ /* 0x000fc8000bf05270 */
[----:B------:R-:W-:-:S07]  /*28f0*/  VIADD R0, R0, 0x1000 ;  /* 0x0000100000007836 */ /* 0x000fce0000000000 */
.L_x_46:
[----:B01----:R-:W0:Y:S01]  /*2900*/  @!P0 LDC.64 R10, c[0x0][0x3e0] ;  /* 0x0000f800ff0a8b82 */ /* 0x003e220000000a00 */
[----:B------:R-:W-:Y:S01]  /*2910*/  CS2R R8, SRZ ;  /* 0x0000000000087805 */ /* 0x000fe2000001ff00 */
[----:B------:R-:W1:Y:S05]  /*2920*/  LDS.128 R4, [R0+-0x1000] ;  /* 0xfff0000000047984 */ /* 0x000e6a0000000c00 */
[----:B0-----:R-:W2:Y:S01]  /*2930*/  @!P0 LDG.E.64 R8, desc[UR10][R10.64] ;  /* 0x0000000a0a088981 */ /* 0x001ea2000c1e1b00 */
[----:B------:R-:W-:Y:S02]  /*2940*/  PLOP3.LUT P0, PT, PT, PT, UP0, 0x80, 0x8 ;  /* 0x000000000008781c */ /* 0x000fe40003f0f008 */
[----:B------:R-:W-:-:S02]  /*2950*/  CS2R R14, SRZ ;  /* 0x00000000000e7805 */ /* 0x000fc4000001ff00 */
[----:B------:R-:W-:-:S09]  /*2960*/  SHF.R.S32.HI R13, RZ, 0x1f, R2 ;  /* 0x0000001fff0d7819 */ /* 0x000fd20000011402 */
[----:B------:R-:W0:Y:S01]  /*2970*/  @!P0 LDC.64 R16, c[0x0][0x3e0] ;  /* 0x0000f800ff108b82 */ /* 0x000e220000000a00 */
[----:B--2---:R-:W-:-:S05]  /*2980*/  IADD3 R8, P1, PT, R2, R8, RZ ;  /* 0x0000000802087210 */ /* 0x004fca0007f3e0ff */
[----:B------:R-:W-:Y:S02]  /*2990*/  IMAD.X R9, R13, 0x1, R9, P1 ;  /* 0x000000010d097824 */ /* 0x000fe400008e0609 */
[----:B------:R-:W-:-:S03]  /*29a0*/  IMAD.SHL.U32 R22, R8, 0x8, RZ ;  /* 0x0000000808167824 */ /* 0x000fc600078e00ff */
[----:B------:R-:W-:Y:S02]  /*29b0*/  SHF.L.U64.HI R8, R8, 0x3, R9 ;  /* 0x0000000308087819 */ /* 0x000fe40000010209 */
[C---:B------:R-:W-:Y:S02]  /*29c0*/  IADD3 R20, P1, PT, R22.reuse, UR6, RZ ;  /* 0x0000000616147c10 */ /* 0x040fe4000ff3e0ff */
[----:B------:R-:W-:Y:S02]  /*29d0*/  IADD3 R22, P2, PT, R22, UR4, RZ ;  /* 0x0000000416167c10 */ /* 0x000fe4000ff5e0ff */
[C---:B------:R-:W-:Y:S02]  /*29e0*/  IADD3.X R21, PT, PT, R8.reuse, UR7, RZ, P1, !PT ;  /* 0x0000000708157c10 */ /* 0x040fe40008ffe4ff */
[----:B------:R-:W-:Y:S02]  /*29f0*/  IADD3.X R23, PT, PT, R8, UR5, RZ, P2, !PT ;  /* 0x0000000508177c10 */ /* 0x000fe400097fe4ff */
[----:B------:R-:W2:Y:S04]  /*2a00*/  LDS.128 R8, [R0+-0x800] ;  /* 0xfff8000000087984 */ /* 0x000ea80000000c00 */
[----:B-1----:R-:W-:Y:S04]  /*2a10*/  STG.E.64 desc[UR10][R20.64+-0xc00], R4 ;  /* 0xfff4000414007986 */ /* 0x002fe8000c101b0a */
[----:B------:R1:W-:Y:S04]  /*2a20*/  STG.E.64 desc[UR10][R22.64+-0xc00], R6 ;  /* 0xfff4000616007986 */ /* 0x0003e8000c101b0a */
[----:B0-----:R0:W3:Y:S01]  /*2a30*/  @!P0 LDG.E.64 R14, desc[UR10][R16.64] ;  /* 0x0000000a100e8981 */ /* 0x0010e2000c1e1b00 */
[----:B------:R-:W4:Y:S03]  /*2a40*/  @!P0 LDC.64 R18, c[0x0][0x3e0] ;  /* 0x0000f800ff128b82 */ /* 0x000f260000000a00 */
[----:B------:R-:W5:Y:S01]  /*2a50*/  LDS.128 R4, [R0] ;  /* 0x0000000000047984 */ /* 0x000f620000000c00 */
[----:B0-----:R-:W-:-:S02]  /*2a60*/  CS2R R16, SRZ ;  /* 0x0000000000107805 */ /* 0x001fc4000001ff00 */
[----:B---3--:R-:W-:-:S05]  /*2a70*/  IADD3 R14, P1, PT, R2, R14, RZ ;  /* 0x0000000e020e7210 */ /* 0x008fca0007f3e0ff */
[----:B------:R-:W-:Y:S02]  /*2a80*/  IMAD.X R15, R13, 0x1, R15, P1 ;  /* 0x000000010d0f7824 */ /* 0x000fe400008e060f */
[----:B------:R-:W-:-:S03]  /*2a90*/  IMAD.SHL.U32 R26, R14, 0x8, RZ ;  /* 0x000000080e1a7824 */ /* 0x000fc600078e00ff */
[----:B------:R-:W-:Y:S02]  /*2aa0*/  SHF.L.U64.HI R14, R14, 0x3, R15 ;  /* 0x000000030e0e7819 */ /* 0x000fe4000001020f */
[C---:B------:R-:W-:Y:S02]  /*2ab0*/  IADD3 R24, P1, PT, R26.reuse, UR6, RZ ;  /* 0x000000061a187c10 */ /* 0x040fe4000ff3e0ff */
[----:B------:R-:W-:Y:S02]  /*2ac0*/  IADD3 R26, P2, PT, R26, UR4, RZ ;  /* 0x000000041a1a7c10 */ /* 0x000fe4000ff5e0ff */
[C---:B------:R-:W-:Y:S02]  /*2ad0*/  IADD3.X R25, PT, PT, R14.reuse, UR7, RZ, P1, !PT ;  /* 0x000000070e197c10 */ /* 0x040fe40008ffe4ff */
[----:B------:R-:W-:-:S03]  /*2ae0*/  IADD3.X R27, PT, PT, R14, UR5, RZ, P2, !PT ;  /* 0x000000050e1b7c10 */ /* 0x000fc600097fe4ff */
[----:B--2---:R-:W-:Y:S04]  /*2af0*/  STG.E.64 desc[UR10][R24.64+-0x800], R8 ;  /* 0xfff8000818007986 */ /* 0x004fe8000c101b0a */
[----:B------:R-:W-:Y:S04]  /*2b00*/  STG.E.64 desc[UR10][R26.64+-0x800], R10 ;  /* 0xfff8000a1a007986 */ /* 0x000fe8000c101b0a */
[----:B----4-:R-:W2:Y:S01]  /*2b10*/  @!P0 LDG.E.64 R16, desc[UR10][R18.64] ;  /* 0x0000000a12108981 */ /* 0x010ea2000c1e1b00 */
[----:B------:R-:W0:Y:S03]  /*2b20*/  @!P0 LDC.64 R14, c[0x0][0x3e0] ;  /* 0x0000f800ff0e8b82 */ /* 0x000e260000000a00 */
[----:B------:R3:W4:Y:S01]  /*2b30*/  LDS.128 R8, [R0+0x800] ;  /* 0x0008000000087984 */ /* 0x0007220000000c00 */
[----:B--2---:R-:W-:-:S05]  /*2b40*/  IADD3 R16, P1, PT, R2, R16, RZ ;  /* 0x0000001002107210 */ /* 0x004fca0007f3e0ff */
[----:B-1----:R-:W-:Y:S02]  /*2b50*/  IMAD.SHL.U32 R22, R16, 0x8, RZ ;  /* 0x0000000810167824 */ /* 0x002fe400078e00ff */
[----:B------:R-:W-:-:S03]  /*2b60*/  IMAD.X R17, R13, 0x1, R17, P1 ;  /* 0x000000010d117824 */ /* 0x000fc600008e0611 */
[----:B------:R-:W-:Y:S02]  /*2b70*/  IADD3 R20, P1, PT, R22, UR6, RZ ;  /* 0x0000000616147c10 */ /* 0x000fe4000ff3e0ff */
[----:B------:R-:W-:Y:S02]  /*2b80*/  SHF.L.U64.HI R16, R16, 0x3, R17 ;  /* 0x0000000310107819 */ /* 0x000fe40000010211 */
[----:B------:R-:W-:Y:S02]  /*2b90*/  IADD3 R22, P2, PT, R22, UR4, RZ ;  /* 0x0000000416167c10 */ /* 0x000fe4000ff5e0ff */
[C---:B------:R-:W-:Y:S02]  /*2ba0*/  IADD3.X R21, PT, PT, R16.reuse, UR7, RZ, P1, !PT ;  /* 0x0000000710157c10 */ /* 0x040fe40008ffe4ff */
[----:B------:R-:W-:Y:S02]  /*2bb0*/  IADD3.X R23, PT, PT, R16, UR5, RZ, P2, !PT ;  /* 0x0000000510177c10 */ /* 0x000fe400097fe4ff */
[----:B------:R-:W-:Y:S01]  /*2bc0*/  CS2R R16, SRZ ;  /* 0x0000000000107805 */ /* 0x000fe2000001ff00 */
[----:B-----5:R1:W-:Y:S04]  /*2bd0*/  STG.E.64 desc[UR10][R20.64+-0x400], R4 ;  /* 0xfffc000414007986 */ /* 0x0203e8000c101b0a */
[----:B------:R1:W-:Y:S04]  /*2be0*/  STG.E.64 desc[UR10][R22.64+-0x400], R6 ;  /* 0xfffc000616007986 */ /* 0x0003e8000c101b0a */
[----:B0-----:R-:W2:Y:S01]  /*2bf0*/  @!P0 LDG.E.64 R16, desc[UR10][R14.64] ;  /* 0x0000000a0e108981 */ /* 0x001ea2000c1e1b00 */
[----:B------:R-:W-:-:S02]  /*2c00*/  VIADD R12, R12, 0x200 ;  /* 0x000002000c0c7836 */ /* 0x000fc40000000000 */
[----:B---3--:R-:W-:Y:S01]  /*2c10*/  VIADD R0, R0, 0x2000 ;  /* 0x0000200000007836 */ /* 0x008fe20000000000 */
[C---:B--2---:R-:W-:Y:S01]  /*2c20*/  IADD3 R16, P1, PT, R2.reuse, R16, RZ ;  /* 0x0000001002107210 */ /* 0x044fe20007f3e0ff */
[----:B------:R-:W-:-:S04]  /*2c30*/  VIADD R2, R2, 0x200 ;  /* 0x0000020002027836 */ /* 0x000fc80000000000 */
[----:B------:R-:W-:Y:S02]  /*2c40*/  IMAD.X R13, R13, 0x1, R17, P1 ;  /* 0x000000010d0d7824 */ /* 0x000fe400008e0611 */
[----:B------:R-:W-:-:S03]  /*2c50*/  IMAD.SHL.U32 R18, R16, 0x8, RZ ;  /* 0x0000000810127824 */ /* 0x000fc600078e00ff */
[----:B------:R-:W-:Y:S02]  /*2c60*/  SHF.L.U64.HI R13, R16, 0x3, R13 ;  /* 0x00000003100d7819 */ /* 0x000fe4000001020d */
[C---:B------:R-:W-:Y:S02]  /*2c70*/  IADD3 R16, P1, PT, R18.reuse, UR6, RZ ;  /* 0x0000000612107c10 */ /* 0x040fe4000ff3e0ff */
[----:B------:R-:W-:Y:S02]  /*2c80*/  IADD3 R18, P2, PT, R18, UR4, RZ ;  /* 0x0000000412127c10 */ /* 0x000fe4000ff5e0ff */
[C---:B------:R-:W-:Y:S02]  /*2c90*/  IADD3.X R17, PT, PT, R13.reuse, UR7, RZ, P1, !PT ;  /* 0x000000070d117c10 */ /* 0x040fe40008ffe4ff */
[----:B------:R-:W-:Y:S02]  /*2ca0*/  IADD3.X R19, PT, PT, R13, UR5, RZ, P2, !PT ;  /* 0x000000050d137c10 */ /* 0x000fe400097fe4ff */
[----:B------:R-:W-:Y:S01]  /*2cb0*/  ISETP.GE.AND P1, PT, R12, R3, PT ;  /* 0x000000030c00720c */ /* 0x000fe20003f26270 */
[----:B----4-:R1:W-:Y:S04]  /*2cc0*/  STG.E.64 desc[UR10][R16.64], R8 ;  /* 0x0000000810007986 */ /* 0x0103e8000c101b0a */
[----:B------:R1:W-:Y:S08]  /*2cd0*/  STG.E.64 desc[UR10][R18.64], R10 ;  /* 0x0000000a12007986 */ /* 0x0003f0000c101b0a */
[----:B------:R-:W-:Y:S05]  /*2ce0*/  @!P1 BRA `(.L_x_46) ;  /* 0xfffffffc00049947 */ /* 0x000fea000383ffff */
[----:B------:R-:W-:Y:S05]  /*2cf0*/  EXIT ;  /* 0x000000000000794d */ /* 0x000fea0003800000 */
.L_x_0:
[----:B------:R-:W0:Y:S01]  /*2d00*/  LDCU UR5, c[0x0][0x3bc] ;  /* 0x00007780ff0577ac */ /* 0x000e220008000800 */
[----:B------:R-:W-:Y:S01]  /*2d10*/  BSSY.RECONVERGENT B0, `(.L_x_47) ;  /* 0x00002f5000007945 */ /* 0x000fe20003800200 */
[----:B------:R-:W-:Y:S02]  /*2d20*/  UISETP.NE.AND UP0, UPT, UR4, URZ, UPT ;  /* 0x000000ff0400728c */ /* 0x000fe4000bf05270 */
[----:B0-----:R-:W-:-:S07]  /*2d30*/  UIADD3 UR5, UPT, UPT, -UR9, UR5, URZ ;  /* 0x0000000509057290 */ /* 0x001fce000fffe1ff */
[----:B------:R-:W-:Y:S05]  /*2d40*/  BRA.U UP0, `(.L_x_48) ;  /* 0x00000011007c7547 */ /* 0x000fea000b800000 */
[----:B------:R-:W0:Y:S01]  /*2d50*/  S2R R12, SR_TID.X ;  /* 0x00000000000c7919 */ /* 0x000e220000002100 */
[----:B------:R-:W1:Y:S01]  /*2d60*/  LDCU.U8 UR8, c[0x0][0x3c8] ;  /* 0x00007900ff0877ac */ /* 0x000e620008000000 */
[----:B------:R-:W2:Y:S01]  /*2d70*/  LDC.64 R4, c[0x0][0x380] ;  /* 0x0000e000ff047b82 */ /* 0x000ea20000000a00 */
[----:B------:R-:W3:Y:S07]  /*2d80*/  LDCU.64 UR6, c[0x0][0x3d8] ;  /* 0x00007b00ff0677ac */ /* 0x000eee0008000a00 */
[----:B------:R-:W4:Y:S08]  /*2d90*/  LDC.64 R14, c[0x0][0x380] ;  /* 0x0000e000ff0e7b82 */ /* 0x000f300000000a00 */
[----:B------:R-:W4:Y:S01]  /*2da0*/  LDC.64 R18, c[0x0][0x388] ;  /* 0x0000e200ff127b82 */ /* 0x000f220000000a00 */
[----:B-1----:R-:W-:-:S04]  /*2db0*/  UISETP.NE.AND UP0, UPT, UR8, URZ, UPT ;  /* 0x000000ff0800728c */ /* 0x002fc8000bf05270 */
[----:B---3--:R-:W-:Y:S02]  /*2dc0*/  USEL UR4, UR6, URZ, !UP0 ;  /* 0x000000ff06047287 */ /* 0x008fe4000c000000 */
[----:B------:R-:W-:Y:S01]  /*2dd0*/  USEL UR6, UR7, URZ, !UP0 ;  /* 0x000000ff07067287 */ /* 0x000fe2000c000000 */
[----:B------:R-:W1:Y:S01]  /*2de0*/  LDC.64 R2, c[0x0][0x388] ;  /* 0x0000e200ff027b82 */ /* 0x000e620000000a00 */
[----:B------:R-:W-:-:S04]  /*2df0*/  UIADD3 UR4, UP0, UPT, UR9, UR4, URZ ;  /* 0x0000000409047290 */ /* 0x000fc8000ff1e0ff */
[----:B------:R-:W-:Y:S01]  /*2e00*/  UIADD3.X UR6, UPT, UPT, URZ, UR6, URZ, UP0, !UPT ;  /* 0x00000006ff067290 */ /* 0x000fe200087fe4ff */
[----:B0-----:R-:W-:-:S04]  /*2e10*/  IMAD.SHL.U32 R6, R12, 0x2, RZ ;  /* 0x000000020c067824 */ /* 0x001fc800078e00ff */
[C---:B------:R-:W-:Y:S01]  /*2e20*/  VIADD R17, R6.reuse, 0x1 ;  /* 0x0000000106117836 */ /* 0x040fe20000000000 */
[----:B------:R-:W-:-:S04]  /*2e30*/  ISETP.GE.AND P0, PT, R6, UR5, PT ;  /* 0x0000000506007c0c */ /* 0x000fc8000bf06270 */
[----:B------:R-:W-:-:S09]  /*2e40*/  ISETP.GE.AND P1, PT, R17, UR5, PT ;  /* 0x0000000511007c0c */ /* 0x000fd2000bf26270 */
[----:B------:R-:W-:-:S04]  /*2e50*/  @!P0 IADD3 R0, P2, PT, R6, UR4, RZ ;  /* 0x0000000406008c10 */ /* 0x000fc8000ff5e0ff */
[----:B------:R-:W-:Y:S01]  /*2e60*/  @!P1 IADD3 R6, P3, PT, R6, UR4, RZ ;  /* 0x0000000406069c10 */ /* 0x000fe2000ff7e0ff */
[----:B------:R-:W-:Y:S02]  /*2e70*/  @!P0 IMAD.X R9, RZ, RZ, UR6, P2 ;  /* 0x00000006ff098e24 */ /* 0x000fe400090e06ff */
[C---:B------:R-:W-:Y:S02]  /*2e80*/  @!P0 IMAD.SHL.U32 R7, R0.reuse, 0x8, RZ ;  /* 0x0000000800078824 */ /* 0x040fe400078e00ff */
[----:B------:R-:W-:Y:S01]  /*2e90*/  @!P1 IMAD.X R11, RZ, RZ, UR6, P3 ;  /* 0x00000006ff0b9e24 */ /* 0x000fe200098e06ff */
[----:B------:R-:W-:Y:S01]  /*2ea0*/  @!P0 SHF.L.U64.HI R0, R0, 0x3, R9 ;  /* 0x0000000300008819 */ /* 0x000fe20000010209 */
[C---:B------:R-:W-:Y:S01]  /*2eb0*/  @!P1 IMAD.SHL.U32 R9, R6.reuse, 0x8, RZ ;  /* 0x0000000806099824 */ /* 0x040fe200078e00ff */
[----:B--2---:R-:W-:Y:S02]  /*2ec0*/  @!P0 IADD3 R20, P2, PT, R7, R4, RZ ;  /* 0x0000000407148210 */ /* 0x004fe40007f5e0ff */
[----:B------:R-:W-:-:S02]  /*2ed0*/  @!P1 SHF.L.U64.HI R6, R6, 0x3, R11 ;  /* 0x0000000306069819 */ /* 0x000fc4000001020b */
[C---:B----4-:R-:W-:Y:S01]  /*2ee0*/  @!P1 IADD3 R14, P4, PT, R9.reuse, R14, RZ ;  /* 0x0000000e090e9210 */ /* 0x050fe20007f9e0ff */
[----:B------:R-:W-:Y:S01]  /*2ef0*/  @!P0 IMAD.X R21, R0, 0x1, R5, P2 ;  /* 0x0000000100158824 */ /* 0x000fe200010e0605 */
[----:B------:R-:W-:Y:S02]  /*2f00*/  @!P1 IADD3 R18, P5, PT, R9, R18, RZ ;  /* 0x0000001209129210 */ /* 0x000fe40007fbe0ff */
[----:B------:R-:W-:Y:S02]  /*2f10*/  CS2R R4, SRZ ;  /* 0x0000000000047805 */ /* 0x000fe4000001ff00 */
[----:B-1----:R-:W-:Y:S01]  /*2f20*/  @!P0 IADD3 R2, P3, PT, R7, R2, RZ ;  /* 0x0000000207028210 */ /* 0x002fe20007f7e0ff */
[C---:B------:R-:W-:Y:S01]  /*2f30*/  @!P1 IMAD.X R15, R6.reuse, 0x1, R15, P4 ;  /* 0x00000001060f9824 */ /* 0x040fe200020e060f */
[----:B------:R-:W-:Y:S01]  /*2f40*/  CS2R R8, SRZ ;  /* 0x0000000000087805 */ /* 0x000fe2000001ff00 */
[----:B------:R-:W-:Y:S01]  /*2f50*/  @!P1 IMAD.X R19, R6, 0x1, R19, P5 ;  /* 0x0000000106139824 */ /* 0x000fe200028e0613 */
[----:B------:R-:W-:-:S02]  /*2f60*/  CS2R R6, SRZ ;  /* 0x0000000000067805 */ /* 0x000fc4000001ff00 */
[----:B------:R-:W-:Y:S01]  /*2f70*/  CS2R R10, SRZ ;  /* 0x00000000000a7805 */ /* 0x000fe2000001ff00 */
[----:B------:R-:W-:Y:S01]  /*2f80*/  @!P0 IMAD.X R3, R0, 0x1, R3, P3 ;  /* 0x0000000100038824 */ /* 0x000fe200018e0603 */
[----:B------:R0:W5:Y:S04]  /*2f90*/  @!P0 LDG.E.64 R4, desc[UR10][R20.64] ;  /* 0x0000000a14048981 */ /* 0x000168000c1e1b00 */
[----:B------:R0:W5:Y:S04]  /*2fa0*/  @!P0 LDG.E.64 R6, desc[UR10][R2.64] ;  /* 0x0000000a02068981 */ /* 0x000168000c1e1b00 */
[----:B------:R0:W5:Y:S04]  /*2fb0*/  @!P1 LDG.E.64 R8, desc[UR10][R14.64+0x8] ;  /* 0x0000080a0e089981 */ /* 0x000168000c1e1b00 */
[----:B------:R0:W5:Y:S01]  /*2fc0*/  @!P1 LDG.E.64 R10, desc[UR10][R18.64+0x8] ;  /* 0x0000080a120a9981 */ /* 0x000162000c1e1b00 */
[----:B------:R-:W-:Y:S01]  /*2fd0*/  BSSY.RECONVERGENT B3, `(.L_x_49) ;  /* 0x0000013000037945 */ /* 0x000fe20003800200 */
[----:B------:R-:W-:-:S03]  /*2fe0*/  IMAD.MOV.U32 R16, RZ, RZ, 0x1 ;  /* 0x00000001ff107424 */ /* 0x000fc600078e00ff */
[----:B------:R-:W-:Y:S05]  /*2ff0*/  @P0 BRA `(.L_x_50) ;  /* 0x0000000000400947 */ /* 0x000fea0003800000 */
[----:B-----5:R-:W0:Y:S01]  /*3000*/  MUFU.RCP R0, R7 ;  /* 0x0000000700007308 */ /* 0x020e220000001000 */
[----:B------:R-:W-:Y:S07]  /*3010*/  BSSY.RECONVERGENT B4, `(.L_x_51) ;  /* 0x000000c000047945 */ /* 0x000fee0003800200 */
[----:B------:R-:W1:Y:S01]  /*3020*/  FCHK P0, R6, R7 ;  /* 0x0000000706007302 */ /* 0x000e620000000000 */
[----:B0-----:R-:W-:-:S04]  /*3030*/  FFMA R3, R0, -R7, 1 ;  /* 0x3f80000000037423 */ /* 0x001fc80000000807 */
[----:B------:R-:W-:-:S04]  /*3040*/  FFMA R3, R0, R3, R0 ;  /* 0x0000000300037223 */ /* 0x000fc80000000000 */
[----:B------:R-:W-:-:S04]  /*3050*/  FFMA R13, R3, R6, RZ ;  /* 0x00000006030d7223 */ /* 0x000fc800000000ff */
[----:B------:R-:W-:-:S04]  /*3060*/  FFMA R0, R13, -R7, R6 ;  /* 0x800000070d007223 */ /* 0x000fc80000000006 */
[----:B------:R-:W-:Y:S01]  /*3070*/  FFMA R0, R3, R0, R13 ;  /* 0x0000000003007223 */ /* 0x000fe2000000000d */
[----:B-1----:R-:W-:Y:S06]  /*3080*/  @!P0 BRA `(.L_x_52) ;  /* 0x0000000000108947 */ /* 0x002fec0003800000 */
[----:B------:R-:W-:Y:S01]  /*3090*/  IMAD.MOV.U32 R0, RZ, RZ, R6 ;  /* 0x000000ffff007224 */ /* 0x000fe200078e0006 */
[----:B------:R-:W-:Y:S01]  /*30a0*/  MOV R3, 0x30d0 ;  /* 0x000030d000037802 */ /* 0x000fe20000000f00 */
[----:B------:R-:W-:-:S07]  /*30b0*/  IMAD.MOV.U32 R2, RZ, RZ, R7 ;  /* 0x000000ffff027224 */ /* 0x000fce00078e0007 */
[----:B------:R-:W-:Y:S05]  /*30c0*/  CALL.REL.NOINC `($__internal_0_$__cuda_sm3x_div_rn_noftz_f32_slowpath) ;  /* 0x00000040004c7944 */ /* 0x000fea0003c00000 */
.L_x_52:
[----:B------:R-:W-:Y:S05]  /*30d0*/  BSYNC.RECONVERGENT B4 ;  /* 0x0000000000047941 */ /* 0x000fea0003800200 */
.L_x_51:
[----:B------:R-:W-:-:S04]  /*30e0*/  FSETP.GT.AND P0, PT, R0, 0.85000002384185791016, PT ;  /* 0x3f59999a0000780b */ /* 0x000fc80003f04000 */
[----:B------:R-:W-:-:S09]  /*30f0*/  SEL R16, RZ, 0x1, P0 ;  /* 0x00000001ff107807 */ /* 0x000fd20000000000 */
.L_x_50:
[----:B------:R-:W-:Y:S05]  /*3100*/  BSYNC.RECONVERGENT B3 ;  /* 0x0000000000037941 */ /* 0x000fea0003800200 */
.L_x_49:
[----:B------:R-:W-:Y:S01]  /*3110*/  ISETP.GE.AND P0, PT, R17, UR5, PT ;  /* 0x0000000511007c0c */ /* 0x000fe2000bf06270 */
[----:B------:R-:W-:Y:S01]  /*3120*/  BSSY.RECONVERGENT B3, `(.L_x_53) ;  /* 0x0000013000037945 */ /* 0x000fe20003800200 */
[----:B0-----:R-:W-:-:S11]  /*3130*/  IMAD.MOV.U32 R3, RZ, RZ, 0x1 ;  /* 0x00000001ff037424 */ /* 0x001fd600078e00ff */
        /* <DEDUP_REMOVED lines=14> */
.L_x_56:
[----:B------:R-:W-:Y:S05]  /*3220*/  BSYNC.RECONVERGENT B4 ;  /* 0x0000000000047941 */ /* 0x000fea0003800200 */
.L_x_55:
[----:B------:R-:W-:-:S04]  /*3230*/  FSETP.GT.AND P0, PT, R0, 0.85000002384185791016, PT ;  /* 0x3f59999a0000780b */ /* 0x000fc80003f04000 */
[----:B------:R-:W-:-:S09]  /*3240*/  SEL R3, RZ, 0x1, P0 ;  /* 0x00000001ff037807 */ /* 0x000fd20000000000 */
.L_x_54:
[----:B------:R-:W-:Y:S05]  /*3250*/  BSYNC.RECONVERGENT B3 ;  /* 0x0000000000037941 */ /* 0x000fea0003800200 */
.L_x_53:
[----:B------:R-:W-:Y:S01]  /*3260*/  IMAD.IADD R17, R3, 0x1, R16 ;  /* 0x0000000103117824 */ /* 0x000fe200078e0210 */
[----:B------:R-:W0:Y:S01]  /*3270*/  S2R R18, SR_LANEID ;  /* 0x0000000000127919 */ /* 0x000e220000000000 */
[----:B------:R-:W1:Y:S01]  /*3280*/  S2UR UR6, SR_CgaCtaId ;  /* 0x00000000000679c3 */ /* 0x000e620000008800 */
[----:B------:R-:W-:Y:S01]  /*3290*/  UMOV UR4, 0x400 ;  /* 0x0000040000047882 */ /* 0x000fe20000000000 */
[----:B------:R-:W-:Y:S06]  /*32a0*/  BSSY.RECONVERGENT B1, `(.L_x_57) ;  /* 0x00000c8000017945 */ /* 0x000fec0003800200 */
[----:B------:R-:W-:Y:S06]  /*32b0*/  BAR.SYNC.DEFER_BLOCKING 0x0 ;  /* 0x0000000000007b1d */ /* 0x000fec0000010000 */
[----:B------:R-:W2:Y:S01]  /*32c0*/  SHFL.UP P0, R0, R17, 0x1, RZ ;  /* 0x0420000011007989 */ /* 0x000ea200000000ff */
[----:B-1----:R-:W-:Y:S01]  /*32d0*/  ULEA UR4, UR6, UR4, 0x18 ;  /* 0x0000000406047291 */ /* 0x002fe2000f8ec0ff */
[----:B0-----:R-:W-:-:S02]  /*32e0*/  ISETP.NE.AND P1, PT, R18, 0x1f, PT ;  /* 0x0000001f1200780c */ /* 0x001fc40003f25270 */
        /* <DEDUP_REMOVED lines=22> */
[----:B------:R-:W-:Y:S02]  /*3450*/  ISETP.GE.U32.AND P0, PT, R12, 0x20, PT ;  /* 0x000000200c00780c */ /* 0x000fe40003f06070 */
[C---:B------:R-:W-:Y:S02]  /*3460*/  IADD3 R17, PT, PT, R0.reuse, UR5, R23 ;  /* 0x0000000500117c10 */ /* 0x040fe4000fffe017 */
[----:B------:R-:W-:-:S03]  /*3470*/  SEL R15, R0, R15, !P1 ;  /* 0x0000000f000f7207 */ /* 0x000fc60004800000 */
[----:B------:R-:W-:Y:S01]  /*3480*/  VIADD R0, R17, 0xffffff00 ;  /* 0xffffff0011007836 */ /* 0x000fe20000000000 */
[----:B------:R-:W-:-:S04]  /*3490*/  SEL R15, R15, RZ, P0 ;  /* 0x000000ff0f0f7207 */ /* 0x000fc80000000000 */
[----:B------:R-:W-:Y:S01]  /*34a0*/  ISETP.GT.AND P0, PT, R0, 0x80, PT ;  /* 0x000000800000780c */ /* 0x000fe20003f04270 */
[----:B------:R-:W-:-:S04]  /*34b0*/  IMAD.IADD R17, R15, 0x1, R2 ;  /* 0x000000010f117824 */ /* 0x000fc800078e0202 */
[----:B------:R-:W-:-:S08]  /*34c0*/  IMAD.IADD R13, R17, 0x1, R16 ;  /* 0x00000001110d7824 */ /* 0x000fd000078e0210 */
[----:B------:R-:W-:Y:S05]  /*34d0*/  @P0 BRA `(.L_x_58) ;  /* 0x0000000000ac0947 */ /* 0x000fea0003800000 */
[----:B------:R-:W-:Y:S01]  /*34e0*/  ISETP.GE.AND P0, PT, R17, R0, PT ;  /* 0x000000001100720c */ /* 0x000fe20003f06270 */
[----:B------:R-:W-:Y:S03]  /*34f0*/  BSSY.RECONVERGENT B2, `(.L_x_59) ;  /* 0x0000014000027945 */ /* 0x000fe60003800200 */
[----:B------:R-:W-:-:S13]  /*3500*/  ISETP.NE.AND P0, PT, R16, RZ, !P0 ;  /* 0x000000ff1000720c */ /* 0x000fda0004705270 */
[----:B------:R-:W-:Y:S05]  /*3510*/  @!P0 BRA `(.L_x_60) ;  /* 0x0000000000448947 */ /* 0x000fea0003800000 */
[----:B------:R-:W-:Y:S01]  /*3520*/  UISETP.NE.AND UP0, UPT, UR8, URZ, UPT ;  /* 0x000000ff0800728c */ /* 0x000fe2000bf05270 */
[----:B------:R-:W-:Y:S01]  /*3530*/  CS2R R14, SRZ ;  /* 0x00000000000e7805 */ /* 0x000fe2000001ff00 */
[----:B------:R-:W0:Y:S01]  /*3540*/  LDCU.64 UR6, c[0x0][0x398] ;  /* 0x00007300ff0677ac */ /* 0x000e220008000a00 */
[----:B------:R-:W1:Y:S06]  /*3550*/  LDCU.64 UR12, c[0x0][0x3a0] ;  /* 0x00007400ff0c77ac */ /* 0x000e6c0008000a00 */
[----:B------:R-:W-:Y:S05]  /*3560*/  BRA.U UP0, `(.L_x_61) ;  /* 0x0000000100087547 */ /* 0x000fea000b800000 */
[----:B------:R-:W2:Y:S02]  /*3570*/  LDC.64 R14, c[0x0][0x3e0] ;  /* 0x0000f800ff0e7b82 */ /* 0x000ea40000000a00 */
[----:B--2---:R-:W5:Y:S02]  /*3580*/  LDG.E.64 R14, desc[UR10][R14.64] ;  /* 0x0000000a0e0e7981 */ /* 0x004f64000c1e1b00 */
.L_x_61:
        /* <DEDUP_REMOVED lines=10> */
.L_x_60:
[----:B------:R-:W-:Y:S05]  /*3630*/  BSYNC.RECONVERGENT B2 ;  /* 0x0000000000027941 */ /* 0x000fea0003800200 */
.L_x_59:
[----:B------:R-:W-:-:S04]  /*3640*/  ISETP.GE.AND P0, PT, R13, R0, PT ;  /* 0x000000000d00720c */ /* 0x000fc80003f06270 */
[----:B------:R-:W-:-:S13]  /*3650*/  ISETP.EQ.OR P0, PT, R3, RZ, P0 ;  /* 0x000000ff0300720c */ /* 0x000fda0000702670 */
[----:B------:R-:W-:Y:S05]  /*3660*/  @P0 BRA `(.L_x_62) ;  /* 0x00000008002c0947 */ /* 0x000fea0003800000 */
[----:B------:R-:W-:Y:S01]  /*3670*/  UISETP.NE.AND UP0, UPT, UR8, URZ, UPT ;  /* 0x000000ff0800728c */ /* 0x000fe2000bf05270 */
[----:B------:R-:W-:Y:S01]  /*3680*/  CS2R R2, SRZ ;  /* 0x0000000000027805 */ /* 0x000fe2000001ff00 */
[----:B------:R-:W1:Y:S01]  /*3690*/  LDCU.64 UR6, c[0x0][0x398] ;  /* 0x00007300ff0677ac */ /* 0x000e620008000a00 */
[----:B------:R-:W2:Y:S06]  /*36a0*/  LDCU.64 UR12, c[0x0][0x3a0] ;  /* 0x00007400ff0c77ac */ /* 0x000eac0008000a00 */
[----:B------:R-:W-:Y:S05]  /*36b0*/  BRA.U UP0, `(.L_x_63) ;  /* 0x0000000100087547 */ /* 0x000fea000b800000 */
[----:B------:R-:W3:Y:S02]  /*36c0*/  LDC.64 R2, c[0x0][0x3e0] ;  /* 0x0000f800ff027b82 */ /* 0x000ee40000000a00 */
[----:B---3--:R-:W5:Y:S02]  /*36d0*/  LDG.E.64 R2, desc[UR10][R2.64] ;  /* 0x0000000a02027981 */ /* 0x008f64000c1e1b00 */
.L_x_63:
[----:B0----5:R-:W-:-:S04]  /*36e0*/  IADD3 R5, P0, PT, R13, R2, RZ ;  /* 0x000000020d057210 */ /* 0x021fc80007f1e0ff */
[----:B------:R-:W-:Y:S01]  /*36f0*/  LEA.HI.X.SX32 R2, R13, R3, 0x1, P0 ;  /* 0x000000030d027211 */ /* 0x000fe200000f0eff */
[----:B------:R-:W-:-:S03]  /*3700*/  IMAD.SHL.U32 R4, R5, 0x8, RZ ;  /* 0x0000000805047824 */ /* 0x000fc600078e00ff */
[----:B------:R-:W-:Y:S02]  /*3710*/  SHF.L.U64.HI R5, R5, 0x3, R2 ;  /* 0x0000000305057819 */ /* 0x000fe40000010202 */
[C---:B-1----:R-:W-:Y:S02]  /*3720*/  IADD3 R2, P0, PT, R4.reuse, UR6, RZ ;  /* 0x0000000604027c10 */ /* 0x042fe4000ff1e0ff */
[----:B--2---:R-:W-:Y:S02]  /*3730*/  IADD3 R4, P1, PT, R4, UR12, RZ ;  /* 0x0000000c04047c10 */ /* 0x004fe4000ff3e0ff */
[C---:B------:R-:W-:Y:S02]  /*3740*/  IADD3.X R3, PT, PT, R5.reuse, UR7, RZ, P0, !PT ;  /* 0x0000000705037c10 */ /* 0x040fe400087fe4ff */
[----:B------:R-:W-:-:S03]  /*3750*/  IADD3.X R5, PT, PT, R5, UR13, RZ, P1, !PT ;  /* 0x0000000d05057c10 */ /* 0x000fc60008ffe4ff */
[----:B------:R2:W-:Y:S04]  /*3760*/  STG.E.64 desc[UR10][R2.64], R8 ;  /* 0x0000000802007986 */ /* 0x0005e8000c101b0a */
[----:B------:R2:W-:Y:S01]  /*3770*/  STG.E.64 desc[UR10][R4.64], R10 ;  /* 0x0000000a04007986 */ /* 0x0005e2000c101b0a */
[----:B------:R-:W-:Y:S05]  /*3780*/  BRA `(.L_x_62) ;  /* 0x0000000400e47947 */ /* 0x000fea0003800000 */
.L_x_58:
[----:B------:R-:W-:Y:S01]  /*3790*/  BAR.SYNC.DEFER_BLOCKING 0x0 ;  /* 0x0000000000007b1d */ /* 0x000fe20000010000 */
[----:B------:R-:W-:Y:S02]  /*37a0*/  ISETP.NE.AND P0, PT, R16, RZ, PT ;  /* 0x000000ff1000720c */ /* 0x000fe40003f05270 */
[----:B------:R-:W-:-:S03]  /*37b0*/  ISETP.NE.AND P1, PT, R3, RZ, PT ;  /* 0x000000ff0300720c */ /* 0x000fc60003f25270 */
[----:B------:R-:W0:Y:S01]  /*37c0*/  LDCU.64 UR12, c[0x0][0x398] ;  /* 0x00007300ff0c77ac */ /* 0x000e220008000a00 */
[----:B------:R-:W1:Y:S07]  /*37d0*/  LDCU.64 UR16, c[0x0][0x398] ;  /* 0x00007300ff1077ac */ /* 0x000e6e0008000a00 */
[----:B------:R-:W-:Y:S01]  /*37e0*/  @P0 LEA R2, R17, UR4, 0x4 ;  /* 0x0000000411020c11 */ /* 0x000fe2000f8e20ff */
[----:B------:R-:W2:Y:S01]  /*37f0*/  LDCU.64 UR14, c[0x0][0x3a0] ;  /* 0x00007400ff0e77ac */ /* 0x000ea20008000a00 */
[----:B------:R-:W-:Y:S01]  /*3800*/  @P1 LEA R13, R13, UR4, 0x4 ;  /* 0x000000040d0d1c11 */ /* 0x000fe2000f8e20ff */
[----:B------:R-:W3:Y:S02]  /*3810*/  LDCU.64 UR18, c[0x0][0x3a0] ;  /* 0x00007400ff1277ac */ /* 0x000ee40008000a00 */
[----:B-----5:R4:W-:Y:S01]  /*3820*/  @P0 STS.128 [R2], R4 ;  /* 0x0000000402000388 */ /* 0x0209e20000000c00 */
[----:B------:R-:W-:-:S03]  /*3830*/  ISETP.GE.U32.AND P0, PT, R12, R0, PT ;  /* 0x000000000c00720c */ /* 0x000fc60003f06070 */
[----:B------:R4:W-:Y:S01]  /*3840*/  @P1 STS.128 [R13], R8 ;  /* 0x000000080d001388 */ /* 0x0009e20000000c00 */
[----:B------:R-:W-:Y:S09]  /*3850*/  BAR.SYNC.DEFER_BLOCKING 0x0 ;  /* 0x0000000000007b1d */ /* 0x000ff20000010000 */
[----:B012---:R-:W-:Y:S05]  /*3860*/  @P0 BRA `(.L_x_62) ;  /* 0x0000000400ac0947 */ /* 0x007fea0003800000 */
[----:B------:R-:W0:Y:S01]  /*3870*/  LDCU UR5, c[0x0][0x3bc] ;  /* 0x00007780ff0577ac */ /* 0x000e220008000800 */
[----:B------:R-:W-:Y:S01]  /*3880*/  IADD3 R21, PT, PT, R23, R21, R22 ;  /* 0x0000001517157210 */ /* 0x000fe20007ffe016 */
[----:B------:R-:W-:Y:S03]  /*3890*/  BSSY.RECONVERGENT B2, `(.L_x_64) ;  /* 0x0000025000027945 */ /* 0x000fe60003800200 */
[----:B0-----:R-:W-:-:S04]  /*38a0*/  IADD3 R21, PT, PT, R21, UR5, R20 ;  /* 0x0000000515157c10 */ /* 0x001fc8000fffe014 */
[----:B------:R-:W-:-:S04]  /*38b0*/  IADD3 R21, PT, PT, R21, -0x101, -R12 ;  /* 0xfffffeff15157810 */ /* 0x000fc80007ffe80c */
[----:B----4-:R-:W-:-:S04]  /*38c0*/  LOP3.LUT R2, R21, 0x180, RZ, 0xc0, !PT ;  /* 0x0000018015027812 */ /* 0x010fc800078ec0ff */
[----:B------:R-:W-:-:S13]  /*38d0*/  ISETP.NE.AND P0, PT, R2, 0x180, PT ;  /* 0x000001800200780c */ /* 0x000fda0003f05270 */
[----:B------:R-:W-:Y:S05]  /*38e0*/  @!P0 BRA `(.L_x_65) ;  /* 0x00000000007c8947 */ /* 0x000fea0003800000 */
[----:B------:R-:W-:Y:S01]  /*38f0*/  LEA.HI R2, R21, 0x1, RZ, 0x19 ;  /* 0x0000000115027811 */ /* 0x000fe200078fc8ff */
[----:B------:R-:W-:Y:S01]  /*3900*/  BSSY.RECONVERGENT B3, `(.L_x_66) ;  /* 0x000001c000037945 */ /* 0x000fe20003800200 */
[----:B------:R-:W-:Y:S01]  /*3910*/  LEA R13, R12, UR4, 0x4 ;  /* 0x000000040c0d7c11 */ /* 0x000fe2000f8e20ff */
[----:B------:R-:W-:Y:S01]  /*3920*/  IMAD.MOV.U32 R15, RZ, RZ, R12 ;  /* 0x000000ffff0f7224 */ /* 0x000fe200078e000c */
[----:B------:R-:W-:Y:S01]  /*3930*/  LOP3.LUT R2, R2, 0x3, RZ, 0xc0, !PT ;  /* 0x0000000302027812 */ /* 0x000fe200078ec0ff */
[----:B------:R-:W-:Y:S01]  /*3940*/  IMAD.MOV.U32 R17, RZ, RZ, RZ ;  /* 0x000000ffff117224 */ /* 0x000fe200078e00ff */
[----:B------:R-:W-:-:S03]  /*3950*/  ISETP.NE.AND P2, PT, RZ, UR8, PT ;  /* 0x00000008ff007c0c */ /* 0x000fc6000bf45270 */
[----:B------:R-:W-:-:S10]  /*3960*/  IMAD.MOV R12, RZ, RZ, -R2 ;  /* 0x000000ffff0c7224 */ /* 0x000fd400078e0a02 */
.L_x_67:
[----:B0-----:R-:W0:Y:S01]  /*3970*/  @!P2 LDC.64 R10, c[0x0][0x3e0] ;  /* 0x0000f800ff0aab82 */ /* 0x001e220000000a00 */
[----:B------:R-:W-:Y:S01]  /*3980*/  CS2R R2, SRZ ;  /* 0x0000000000027805 */ /* 0x000fe2000001ff00 */
[----:B------:R1:W2:Y:S05]  /*3990*/  LDS.128 R4, [R13] ;  /* 0x000000000d047984 */ /* 0x0002aa0000000c00 */
[----:B0-----:R-:W4:Y:S01]  /*39a0*/  @!P2 LDG.E.64 R2, desc[UR10][R10.64] ;  /* 0x0000000a0a02a981 */ /* 0x001f22000c1e1b00 */
[----:B------:R-:W-:Y:S02]  /*39b0*/  VIADD R12, R12, 0x1 ;  /* 0x000000010c0c7836 */ /* 0x000fe40000000000 */
[----:B-1----:R-:W-:Y:S01]  /*39c0*/  VIADD R13, R13, 0x800 ;  /* 0x000008000d0d7836 */ /* 0x002fe20000000000 */
[----:B----4-:R-:W-:-:S05]  /*39d0*/  IADD3 R9, P0, PT, R15, R2, RZ ;  /* 0x000000020f097210 */ /* 0x010fca0007f1e0ff */
        /* <DEDUP_REMOVED lines=14> */
[----:B---3--:R-:W-:Y:S05]  /*3ac0*/  BSYNC.RECONVERGENT B3 ;  /* 0x0000000000037941 */ /* 0x008fea0003800200 */
.L_x_66:
[----:B------:R-:W-:-:S07]  /*3ad0*/  IMAD.MOV.U32 R12, RZ, RZ, R10 ;  /* 0x000000ffff0c7224 */ /* 0x000fce00078e000a */
.L_x_65:
[----:B---3--:R-:W-:Y:S05]  /*3ae0*/  BSYNC.RECONVERGENT B2 ;  /* 0x0000000000027941 */ /* 0x008fea0003800200 */
.L_x_64:
[----:B------:R-:W-:-:S13]  /*3af0*/  ISETP.GE.U32.AND P0, PT, R21, 0x180, PT ;  /* 0x000001801500780c */ /* 0x000fda0003f06070 */
[----:B------:R-:W-:Y:S05]  /*3b00*/  @!P0 BRA `(.L_x_62) ;  /* 0x0000000400048947 */ /* 0x000fea0003800000 */
[----:B------:R-:W1:Y:S01]  /*3b10*/  S2UR UR6, SR_CgaCtaId ;  /* 0x00000000000679c3 */ /* 0x000e620000008800 */
[----:B------:R-:W-:Y:S01]  /*3b20*/  UMOV UR5, 0x400 ;  /* 0x0000040000057882 */ /* 0x000fe20000000000 */
[----:B------:R-:W-:Y:S01]  /*3b30*/  UISETP.NE.AND UP0, UPT, UR8, URZ, UPT ;  /* 0x000000ff0800728c */ /* 0x000fe2000bf05270 */
[----:B0-----:R-:W-:-:S04]  /*3b40*/  IMAD.WIDE.U32 R2, R12, 0x8, RZ ;  /* 0x000000080c027825 */ /* 0x001fc800078e00ff */
[----:B------:R-:W-:Y:S01]  /*3b50*/  IMAD.MOV.U32 R13, RZ, RZ, R3 ;  /* 0x000000ffff0d7224 */ /* 0x000fe200078e0003 */
[----:B------:R-:W-:Y:S01]  /*3b60*/  PLOP3.LUT P0, PT, PT, PT, UP0, 0x80, 0x8 ;  /* 0x000000000008781c */ /* 0x000fe20003f0f008 */
[----:B-1----:R-:W-:-:S06]  /*3b70*/  ULEA UR5, UR6, UR5, 0x18 ;  /* 0x0000000506057291 */ /* 0x002fcc000f8ec0ff */
[----:B------:R-:W-:-:S05]  /*3b80*/  LEA R4, R12, UR5, 0x4 ;  /* 0x000000050c047c11 */ /* 0x000fca000f8e20ff */
[----:B------:R-:W-:-:S07]  /*3b90*/  VIADD R3, R4, 0x1000 ;  /* 0x0000100004037836 */ /* 0x000fce0000000000 */
.L_x_68:
        /* <DEDUP_REMOVED lines=56> */
.L_x_62:
[----:B---3--:R-:W-:Y:S05]  /*3f20*/  BSYNC.RECONVERGENT B1 ;  /* 0x0000000000017941 */ /* 0x008fea0003800200 */
.L_x_57:
[----:B------:R-:W-:Y:S05]  /*3f30*/  BRA `(.L_x_69) ;  /* 0x0000001c00487947 */ /* 0x000fea0003800000 */
.L_x_48:
        /* <DEDUP_REMOVED lines=11> */
[----:B------:R-:W-:Y:S01]  /*3ff0*/  ULEA.HI.X.SX32 UR6, UR9, UR7, 0x1, UP0 ;  /* 0x0000000709067291 */ /* 0x000fe200080f0eff */
        /* <DEDUP_REMOVED lines=44> */
.L_x_73:
[----:B------:R-:W-:Y:S05]  /*42c0*/  BSYNC.RECONVERGENT B4 ;  /* 0x0000000000047941 */ /* 0x000fea0003800200 */
.L_x_72:
[----:B------:R-:W-:-:S04]  /*42d0*/  FSETP.GT.AND P0, PT, R0, 0.85000002384185791016, PT ;  /* 0x3f59999a0000780b */ /* 0x000fc80003f04000 */
[----:B------:R-:W-:-:S09]  /*42e0*/  SEL R25, RZ, 0x1, P0 ;  /* 0x00000001ff197807 */ /* 0x000fd20000000000 */
.L_x_71:
[----:B------:R-:W-:Y:S05]  /*42f0*/  BSYNC.RECONVERGENT B3 ;  /* 0x0000000000037941 */ /* 0x000fea0003800200 */
.L_x_70:
        /* <DEDUP_REMOVED lines=17> */
.L_x_77:
[----:B------:R-:W-:Y:S05]  /*4410*/  BSYNC.RECONVERGENT B4 ;  /* 0x0000000000047941 */ /* 0x000fea0003800200 */
.L_x_76:
[----:B------:R-:W-:-:S04]  /*4420*/  FSETP.GT.AND P0, PT, R0, 0.85000002384185791016, PT ;  /* 0x3f59999a0000780b */ /* 0x000fc80003f04000 */
[----:B------:R-:W-:-:S09]  /*4430*/  SEL R14, RZ, 0x1, P0 ;  /* 0x00000001ff0e7807 */ /* 0x000fd20000000000 */
.L_x_75:
[----:B------:R-:W-:Y:S05]  /*4440*/  BSYNC.RECONVERGENT B3 ;  /* 0x0000000000037941 */ /* 0x000fea0003800200 */
.L_x_74:
[----:B------:R-:W-:Y:S01]  /*4450*/  IMAD.IADD R15, R14, 0x1, R25 ;  /* 0x000000010e0f7824 */ /* 0x000fe200078e0219 */
[----:B------:R-:W0:Y:S01]  /*4460*/  S2R R29, SR_LANEID ;  /* 0x00000000001d7919 */ /* 0x000e220000000000 */
[----:B------:R-:W1:Y:S01]  /*4470*/  S2UR UR7, SR_CgaCtaId ;  /* 0x00000000000779c3 */ /* 0x000e620000008800 */
[----:B------:R-:W-:-:S07]  /*4480*/  UMOV UR6, 0x400 ;  /* 0x0000040000067882 */ /* 0x000fce0000000000 */
[----:B------:R-:W-:Y:S06]  /*4490*/  BAR.SYNC.DEFER_BLOCKING 0x0 ;  /* 0x0000000000007b1d */ /* 0x000fec0000010000 */
[----:B------:R-:W2:Y:S01]  /*44a0*/  SHFL.UP P0, R0, R15, 0x1, RZ ;  /* 0x042000000f007989 */ /* 0x000ea200000000ff */
[----:B-1----:R-:W-:Y:S01]  /*44b0*/  ULEA UR6, UR7, UR6, 0x18 ;  /* 0x0000000607067291 */ /* 0x002fe2000f8ec0ff */
[C---:B0-----:R-:W-:Y:S02]  /*44c0*/  ISETP.NE.AND P1, PT, R29.reuse, 0x1f, PT ;  /* 0x0000001f1d00780c */ /* 0x041fe40003f25270 */
        /* <DEDUP_REMOVED lines=19> */
[----:B0-----:R-:W-:-:S05]  /*4600*/  IMAD.IADD R5, R4, 0x1, R5 ;  /* 0x0000000104057824 */ /* 0x001fca00078e0205 */
[----:B------:R-:W-:Y:S01]  /*4610*/  SEL R4, R5, R4, !P0 ;  /* 0x0000000405047207 */ /* 0x000fe20004000000 */
[----:B------:R-:W-:Y:S01]  /*4620*/  IMAD.IADD R5, R6, 0x1, R5 ;  /* 0x0000000106057824 */ /* 0x000fe200078e0205 */
[----:B------:R-:W-:-:S04]  /*4630*/  ISETP.GE.U32.AND P0, PT, R12, 0x20, PT ;  /* 0x000000200c00780c */ /* 0x000fc80003f06070 */
[----:B------:R-:W-:Y:S01]  /*4640*/  SEL R4, R5, R4, !P1 ;  /* 0x0000000405047207 */ /* 0x000fe20004800000 */
[----:B------:R-:W-:Y:S01]  /*4650*/  IMAD.IADD R5, R7, 0x1, R5 ;  /* 0x0000000107057824 */ /* 0x000fe200078e0205 */
[----:B------:R-:W-:-:S03]  /*4660*/  ISETP.GT.U32.AND P1, PT, R12, 0x1f, PT ;  /* 0x0000001f0c00780c */ /* 0x000fc60003f24070 */
[----:B------:R-:W-:-:S05]  /*4670*/  IMAD.IADD R13, R4, 0x1, R13 ;  /* 0x00000001040d7824 */ /* 0x000fca00078e020d */
[----:B------:R-:W-:-:S05]  /*4680*/  SEL R28, R28, R13, !P0 ;  /* 0x0000000d1c1c7207 */ /* 0x000fca0004000000 */
[----:B------:R-:W-:Y:S05]  /*4690*/  @P1 BRA `(.L_x_78) ;  /* 0x0000000800741947 */ /* 0x000fea0003800000 */
[----:B------:R-:W0:Y:S01]  /*46a0*/  LDC R0, c[0x0][0x370] ;  /* 0x0000dc00ff007b82 */ /* 0x000e220000000800 */
[----:B------:R-:W-:Y:S01]  /*46b0*/  ISETP.NE.AND P0, PT, R12, RZ, PT ;  /* 0x000000ff0c00720c */ /* 0x000fe20003f05270 */
[----:B------:R-:W-:-:S06]  /*46c0*/  IMAD.U32 R27, RZ, RZ, UR4 ;  /* 0x00000004ff1b7e24 */ /* 0x000fcc000f8e00ff */
[----:B------:R-:W1:Y:S06]  /*46d0*/  LDC.64 R2, c[0x0][0x3b0] ;  /* 0x0000ec00ff027b82 */ /* 0x000e6c0000000a00 */
[----:B------:R-:W-:Y:S01]  /*46e0*/  @!P0 IMAD.MOV.U32 R4, RZ, RZ, 0x64 ;  /* 0x00000064ff048424 */ /* 0x000fe200078e00ff */
[----:B------:R-:W-:Y:S01]  /*46f0*/  @!P0 STS [UR6+0x2c], R5 ;  /* 0x00002c05ff008988 */ /* 0x000fe20008000806 */
[----:B0-----:R-:W-:Y:S02]  /*4700*/  ISETP.GT.U32.AND P1, PT, R0, 0x1f3, PT ;  /* 0x000001f30000780c */ /* 0x001fe40003f24070 */
[----:B------:R-:W-:Y:S01]  /*4710*/  LOP3.LUT R0, RZ, R12, RZ, 0x33, !PT ;  /* 0x0000000cff007212 */ /* 0x000fe200078e33ff */
[----:B-1----:R-:W-:Y:S01]  /*4720*/  IMAD.WIDE R26, R27, 0x8, R2 ;  /* 0x000000081b1a7825 */ /* 0x002fe200078e0202 */
[----:B------:R-:W-:Y:S06]  /*4730*/  @!P0 MEMBAR.ALL.GPU ;  /* 0x0000000000008992 */ /* 0x000fec000000a000 */
[----:B------:R-:W-:-:S00]  /*4740*/  @!P0 ERRBAR ;  /* 0x00000000000089ab */ /* 0x000fc00000000000 */
[----:B------:R-:W-:Y:S06]  /*4750*/  @!P0 CGAERRBAR ;  /* 0x00000000000085ab */ /* 0x000fec0000000000 */
[----:B------:R0:W-:Y:S02]  /*4760*/  @!P0 ST.E.64.STRONG.GPU desc[UR10][R26.64+0x100], R4 ;  /* 0x000100041a008985 */ /* 0x0001e4000c10fb0a */
[----:B0-----:R-:W-:Y:S01]  /*4770*/  VIADD R4, R0, UR4 ;  /* 0x0000000400047c36 */ /* 0x001fe20008000000 */
[----:B------:R-:W-:Y:S06]  /*4780*/  @P1 BRA `(.L_x_79) ;  /* 0x0000000000081947 */ /* 0x000fec0003800000 */
[----:B------:R0:W-:Y:S06]  /*4790*/  MEMBAR.SC.CTA ;  /* 0x0000000000007992 */ /* 0x0001ec0000000000 */
[----:B0-----:R-:W-:Y:S05]  /*47a0*/  BRA `(.L_x_80) ;  /* 0x0000000000087947 */ /* 0x001fea0003800000 */
.L_x_79:
[----:B------:R-:W-:Y:S05]  /*47b0*/  NANOSLEEP 0x1c2 ;  /* 0x000001c20000795d */ /* 0x000fea0003800000 */
[----:B------:R-:W-:Y:S01]  /*47c0*/  NOP ;  /* 0x0000000000007918 */ /* 0x000fe20000000000 */
.L_x_80:
[----:B------:R-:W-:-:S05]  /*47d0*/  IMAD.WIDE R2, R4, 0x8, R2 ;  /* 0x0000000804027825 */ /* 0x000fca00078e0202 */
[----:B------:R-:W2:Y:S04]  /*47e0*/  LD.E.64.STRONG.GPU R6, desc[UR10][R2.64+0x100] ;  /* 0x0001000a02067980 */ /* 0x000ea8000c10fb00 */
[----:B--2---:R-:W-:Y:S01]  /*47f0*/  CCTL.IVALL ;  /* 0x00000000ff00798f */ /* 0x004fe20002000000 */
[----:B------:R-:W-:Y:S01]  /*4800*/  UMOV UR7, 0xffffffff ;  /* 0xffffffff00077882 */ /* 0x000fe20000000000 */
[----:B------:R-:W-:Y:S02]  /*4810*/  ISETP.NE.AND P0, PT, R6, 0x63, PT ;  /* 0x000000630600780c */ /* 0x000fe40003f05270 */
[----:B------:R-:W-:Y:S11]  /*4820*/  BRA.DIV UR7, `(.L_x_81) ;  /* 0x0000001e07f87947 */ /* 0x000ff6000b800000 */
[----:B------:R-:W-:-:S13]  /*4830*/  VOTE.ANY P0, !P0 ;  /* 0x0000000000ff7806 */ /* 0x000fda0004000100 */
.L_x_141:
[----:B------:R-:W-:Y:S05]  /*4840*/  @!P0 BRA `(.L_x_82) ;  /* 0x0000000000348947 */ /* 0x000fea0003800000 */
.L_x_86:
[----:B------:R-:W-:Y:S05]  /*4850*/  YIELD ;  /* 0x0000000000007946 */ /* 0x000fea0003800000 */
[----:B------:R-:W-:Y:S05]  /*4860*/  @P1 BRA `(.L_x_83) ;  /* 0x0000000000081947 */ /* 0x000fea0003800000 */
[----:B------:R0:W-:Y:S06]  /*4870*/  MEMBAR.SC.CTA ;  /* 0x0000000000007992 */ /* 0x0001ec0000000000 */
[----:B0-----:R-:W-:Y:S05]  /*4880*/  BRA `(.L_x_84) ;  /* 0x0000000000087947 */ /* 0x001fea0003800000 */
.L_x_83:
[----:B------:R-:W-:Y:S05]  /*4890*/  NANOSLEEP 0x15e ;  /* 0x0000015e0000795d */ /* 0x000fea0003800000 */
[----:B------:R-:W-:Y:S01]  /*48a0*/  NOP ;  /* 0x0000000000007918 */ /* 0x000fe20000000000 */
.L_x_84:
[----:B------:R-:W2:Y:S04]  /*48b0*/  LD.E.64.STRONG.GPU R6, desc[UR10][R2.64+0x100] ;  /* 0x0001000a02067980 */ /* 0x000ea8000c10fb00 */
[----:B--2---:R-:W-:Y:S01]  /*48c0*/  CCTL.IVALL ;  /* 0x00000000ff00798f */ /* 0x004fe20002000000 */
[----:B------:R-:W-:Y:S01]  /*48d0*/  UMOV UR7, 0xffffffff ;  /* 0xffffffff00077882 */ /* 0x000fe20000000000 */
[----:B------:R-:W-:Y:S02]  /*48e0*/  ISETP.NE.AND P0, PT, R6, 0x63, PT ;  /* 0x000000630600780c */ /* 0x000fe40003f05270 */
[----:B------:R-:W-:Y:S11]  /*48f0*/  BRA.DIV UR7, `(.L_x_85) ;  /* 0x0000001e07e47947 */ /* 0x000ff6000b800000 */
[----:B------:R-:W-:-:S13]  /*4900*/  VOTE.ANY P0, !P0 ;  /* 0x0000000000ff7806 */ /* 0x000fda0004000100 */
.L_x_144:
[----:B------:R-:W-:Y:S05]  /*4910*/  @P0 BRA `(.L_x_86) ;  /* 0xfffffffc00cc0947 */ /* 0x000fea000383ffff */
.L_x_82:
[----:B------:R-:W-:Y:S01]  /*4920*/  UMOV UR7, 0xffffffff ;  /* 0xffffffff00077882 */ /* 0x000fe20000000000 */
[----:B------:R-:W-:Y:S02]  /*4930*/  ISETP.NE.AND P2, PT, R6, 0x65, PT ;  /* 0x000000650600780c */ /* 0x000fe40003f45270 */
[----:B------:R-:W-:Y:S11]  /*4940*/  BRA.DIV UR7, `(.L_x_87) ;  /* 0x0000001e07f07947 */ /* 0x000ff6000b800000 */
[----:B------:R-:W0:Y:S01]  /*4950*/  S2R R2, SR_GEMASK ;  /* 0x0000000000027919 */ /* 0x000e220000003c00 */
[----:B------:R-:W-:Y:S01]  /*4960*/  VOTE.ANY R0, PT, !P2 ;  /* 0x0000000000007806 */ /* 0x000fe200050e0100 */
[----:B------:R-:W-:-:S03]  /*4970*/  VIADD R20, R29, 0x2 ;  /* 0x000000021d147836 */ /* 0x000fc60000000000 */
[----:B0-----:R-:W-:-:S05]  /*4980*/  LOP3.LUT R0, R0, 0x80000000, R2, 0xec, !PT ;  /* 0x8000000000007812 */ /* 0x001fca00078eec02 */
[----:B------:R-:W-:-:S05]  /*4990*/  VIADD R3, R0, 0xffffffff ;  /* 0xffffffff00037836 */ /* 0x000fca0000000000 */
[----:B------:R-:W-:-:S04]  /*49a0*/  LOP3.LUT R3, R0, R3, RZ, 0xc, !PT ;  /* 0x0000000300037212 */ /* 0x000fc800078e0cff */
[----:B------:R0:W1:Y:S02]  /*49b0*/  POPC R21, R3 ;  /* 0x0000000300157309 */ /* 0x0000640000000000 */
[----:B0-----:R-:W0:Y:S01]  /*49c0*/  LDC.64 R2, c[0x0][0x3b0] ;  /* 0x0000ec00ff027b82 */ /* 0x001e220000000a00 */
[----:B-1----:R-:W1:Y:S01]  /*49d0*/  SHFL.DOWN PT, R15, R7, 0x1, R21 ;  /* 0x08200000070f7989 */ /* 0x002e6200000e0015 */
[----:B------:R-:W-:-:S04]  /*49e0*/  ISETP.GE.AND P0, PT, R29, R21, PT ;  /* 0x000000151d00720c */ /* 0x000fc80003f06270 */
[----:B-1----:R-:W-:Y:S02]  /*49f0*/  SEL R0, R15, RZ, !P0 ;  /* 0x000000ff0f007207 */ /* 0x002fe40004000000 */
[----:B------:R-:W-:-:S03]  /*4a00*/  ISETP.GT.AND P0, PT, R20, R21, PT ;  /* 0x000000151400720c */ /* 0x000fc60003f04270 */
[----:B------:R-:W-:Y:S02]  /*4a10*/  IMAD.IADD R23, R0, 0x1, R7 ;  /* 0x0000000100177824 */ /* 0x000fe400078e0207 */
[----:B------:R-:W-:-:S03]  /*4a20*/  VIADD R0, R29, 0x4 ;  /* 0x000000041d007836 */ /* 0x000fc60000000000 */
[----:B------:R-:W1:Y:S02]  /*4a30*/  SHFL.DOWN PT, R15, R23, 0x2, R21 ;  /* 0x08400000170f7989 */ /* 0x000e6400000e0015 */
[----:B-1----:R-:W-:Y:S02]  /*4a40*/  SEL R22, R15, RZ, !P0 ;  /* 0x000000ff0f167207 */ /* 0x002fe40004000000 */
[----:B------:R-:W-:Y:S01]  /*4a50*/  ISETP.GT.AND P0, PT, R0, R21, PT ;  /* 0x000000150000720c */ /* 0x000fe20003f04270 */
[----:B------:R-:W-:Y:S02]  /*4a60*/  VIADD R0, R29, 0x8 ;  /* 0x000000081d007836 */ /* 0x000fe40000000000 */
[----:B------:R-:W-:-:S05]  /*4a70*/  IMAD.IADD R22, R23, 0x1, R22 ;  /* 0x0000000117167824 */ /* 0x000fca00078e0216 */
[----:B------:R-:W1:Y:S02]  /*4a80*/  SHFL.DOWN PT, R15, R22, 0x4, R21 ;  /* 0x08800000160f7989 */ /* 0x000e6400000e0015 */
[----:B-1----:R-:W-:Y:S02]  /*4a90*/  SEL R15, R15, RZ, !P0 ;  /* 0x000000ff0f0f7207 */ /* 0x002fe40004000000 */
[----:B------:R-:W-:-:S03]  /*4aa0*/  ISETP.GT.AND P0, PT, R0, R21, PT ;  /* 0x000000150000720c */ /* 0x000fc60003f04270 */
[----:B------:R-:W-:Y:S02]  /*4ab0*/  IMAD.IADD R24, R22, 0x1, R15 ;  /* 0x0000000116187824 */ /* 0x000fe400078e020f */
[----:B------:R-:W-:-:S03]  /*4ac0*/  VIADD R22, R29, 0x10 ;  /* 0x000000101d167836 */ /* 0x000fc60000000000 */
[----:B------:R-:W1:Y:S02]  /*4ad0*/  SHFL.DOWN PT, R15, R24, 0x8, R21 ;  /* 0x09000000180f7989 */ /* 0x000e6400000e0015 */
[----:B------:R-:W-:Y:S02]  /*4ae0*/  ISETP.GT.AND P2, PT, R22, R21, PT ;  /* 0x000000151600720c */ /* 0x000fe40003f44270 */
[----:B-1----:R-:W-:Y:S02]  /*4af0*/  SEL R15, R15, RZ, !P0 ;  /* 0x000000ff0f0f7207 */ /* 0x002fe40004000000 */
[----:B------:R-:W-:-:S03]  /*4b00*/  ISETP.NE.AND P0, PT, R6, 0x65, PT ;  /* 0x000000650600780c */ /* 0x000fc60003f05270 */
[----:B------:R-:W-:-:S05]  /*4b10*/  IMAD.IADD R23, R24, 0x1, R15 ;  /* 0x0000000118177824 */ /* 0x000fca00078e020f */
[----:B------:R0:W1:Y:S05]  /*4b20*/  SHFL.DOWN PT, R15, R23, 0x10, R21 ;  /* 0x0a000000170f7989 */ /* 0x00006a00000e0015 */
[----:B------:R-:W-:Y:S02]  /*4b30*/  VOTE.ALL P0, P0 ;  /* 0x0000000000ff7806 */ /* 0x000fe40000000000 */
[----:B0-----:R-:W-:-:S05]  /*4b40*/  IADD3 R21, P3, PT, R2, 0x100, RZ ;  /* 0x0000010002157810 */ /* 0x001fca0007f7e0ff */
[----:B------:R-:W-:Y:S01]  /*4b50*/  IMAD.X R24, RZ, RZ, R3, P3 ;  /* 0x000000ffff187224 */ /* 0x000fe200018e0603 */
[----:B-1----:R-:W-:-:S05]  /*4b60*/  SEL R0, R15, RZ, !P2 ;  /* 0x000000ff0f007207 */ /* 0x002fca0005000000 */
[----:B------:R-:W-:-:S07]  /*4b70*/  IMAD.IADD R23, R23, 0x1, R0 ;  /* 0x0000000117177824 */ /* 0x000fce00078e0200 */
.L_x_153:
[----:B------:R-:W-:Y:S05]  /*4b80*/  @!P0 BRA `(.L_x_88) ;  /* 0x0000000000ec8947 */ /* 0x000fea0003800000 */
.L_x_96:
        /* <DEDUP_REMOVED lines=10> */
.L_x_156:
[----:B------:R-:W-:Y:S05]  /*4c30*/  @!P0 BRA `(.L_x_90) ;  /* 0x0000000000348947 */ /* 0x000fea0003800000 */
.L_x_94:
[----:B------:R-:W-:Y:S05]  /*4c40*/  YIELD ;  /* 0x0000000000007946 */ /* 0x000fea0003800000 */
[----:B------:R-:W-:Y:S05]  /*4c50*/  @P1 BRA `(.L_x_91) ;  /* 0x0000000000081947 */ /* 0x000fea0003800000 */
[----:B------:R0:W-:Y:S06]  /*4c60*/  MEMBAR.SC.CTA ;  /* 0x0000000000007992 */ /* 0x0001ec0000000000 */
[----:B0-----:R-:W-:Y:S05]  /*4c70*/  BRA `(.L_x_92) ;  /* 0x0000000000087947 */ /* 0x001fea0003800000 */
.L_x_91:
[----:B------:R-:W-:Y:S05]  /*4c80*/  NANOSLEEP 0x15e ;  /* 0x0000015e0000795d */ /* 0x000fea0003800000 */
[----:B------:R-:W-:Y:S01]  /*4c90*/  NOP ;  /* 0x0000000000007918 */ /* 0x000fe20000000000 */
.L_x_92:
[----:B------:R-:W2:Y:S04]  /*4ca0*/  LD.E.64.STRONG.GPU R6, desc[UR10][R2.64+-0x100] ;  /* 0xffff000a02067980 */ /* 0x000ea8000c10fb00 */
[----:B--2---:R-:W-:Y:S01]  /*4cb0*/  CCTL.IVALL ;  /* 0x00000000ff00798f */ /* 0x004fe20002000000 */
[----:B------:R-:W-:Y:S01]  /*4cc0*/  UMOV UR7, 0xffffffff ;  /* 0xffffffff00077882 */ /* 0x000fe20000000000 */
[----:B------:R-:W-:Y:S02]  /*4cd0*/  ISETP.NE.AND P0, PT, R6, 0x63, PT ;  /* 0x000000630600780c */ /* 0x000fe40003f05270 */
[----:B------:R-:W-:Y:S11]  /*4ce0*/  BRA.DIV UR7, `(.L_x_93) ;  /* 0x0000002207307947 */ /* 0x000ff6000b800000 */
[----:B------:R-:W-:-:S13]  /*4cf0*/  VOTE.ANY P0, !P0 ;  /* 0x0000000000ff7806 */ /* 0x000fda0004000100 */
.L_x_159:
[----:B------:R-:W-:Y:S05]  /*4d00*/  @P0 BRA `(.L_x_94) ;  /* 0xfffffffc00cc0947 */ /* 0x000fea000383ffff */
.L_x_90:
[----:B------:R-:W-:Y:S01]  /*4d10*/  UMOV UR7, 0xffffffff ;  /* 0xffffffff00077882 */ /* 0x000fe20000000000 */
[----:B------:R-:W-:Y:S02]  /*4d20*/  ISETP.NE.AND P0, PT, R6, 0x65, PT ;  /* 0x000000650600780c */ /* 0x000fe40003f05270 */
[----:B------:R-:W-:Y:S11]  /*4d30*/  BRA.DIV UR7, `(.L_x_95) ;  /* 0x00000022073c7947 */ /* 0x000ff6000b800000 */
[----:B------:R-:W0:Y:S01]  /*4d40*/  S2R R2, SR_GEMASK ;  /* 0x0000000000027919 */ /* 0x000e220000003c00 */
[----:B------:R-:W-:Y:S01]  /*4d50*/  VOTE.ANY R0, PT, !P0 ;  /* 0x0000000000007806 */ /* 0x000fe200040e0100 */
[----:B------:R-:W-:Y:S02]  /*4d60*/  VIADD R13, R29, 0x4 ;  /* 0x000000041d0d7836 */ /* 0x000fe40000000000 */
[----:B------:R-:W-:Y:S01]  /*4d70*/  VIADD R4, R4, 0xffffffe0 ;  /* 0xffffffe004047836 */ /* 0x000fe20000000000 */
[----:B0-----:R-:W-:-:S05]  /*4d80*/  LOP3.LUT R0, R0, 0x80000000, R2, 0xec, !PT ;  /* 0x8000000000007812 */ /* 0x001fca00078eec02 */
[----:B------:R-:W-:-:S05]  /*4d90*/  VIADD R3, R0, 0xffffffff ;  /* 0xffffffff00037836 */ /* 0x000fca0000000000 */
[----:B------:R-:W-:-:S04]  /*4da0*/  LOP3.LUT R3, R0, R3, RZ, 0xc, !PT ;  /* 0x0000000300037212 */ /* 0x000fc800078e0cff */
[----:B------:R0:W1:Y:S02]  /*4db0*/  POPC R2, R3 ;  /* 0x0000000300027309 */ /* 0x0000640000000000 */
[C---:B0-----:R-:W-:Y:S01]  /*4dc0*/  VIADD R3, R29.reuse, 0x8 ;  /* 0x000000081d037836 */ /* 0x041fe20000000000 */
[----:B-1----:R-:W0:Y:S01]  /*4dd0*/  SHFL.DOWN PT, R15, R7, 0x1, R2 ;  /* 0x08200000070f7989 */ /* 0x002e2200000e0002 */
[-C--:B------:R-:W-:Y:S02]  /*4de0*/  ISETP.GE.AND P0, PT, R29, R2.reuse, PT ;  /* 0x000000021d00720c */ /* 0x080fe40003f06270 */
[-C--:B------:R-:W-:Y:S02]  /*4df0*/  ISETP.GT.AND P2, PT, R22, R2.reuse, PT ;  /* 0x000000021600720c */ /* 0x080fe40003f44270 */
[----:B0-----:R-:W-:Y:S02]  /*4e00*/  SEL R0, R15, RZ, !P0 ;  /* 0x000000ff0f007207 */ /* 0x001fe40004000000 */
[----:B------:R-:W-:-:S03]  /*4e10*/  ISETP.GT.AND P0, PT, R20, R2, PT ;  /* 0x000000021400720c */ /* 0x000fc60003f04270 */
[----:B------:R-:W-:-:S05]  /*4e20*/  IMAD.IADD R7, R0, 0x1, R7 ;  /* 0x0000000100077824 */ /* 0x000fca00078e0207 */
[----:B------:R-:W0:Y:S02]  /*4e30*/  SHFL.DOWN PT, R15, R7, 0x2, R2 ;  /* 0x08400000070f7989 */ /* 0x000e2400000e0002 */
        /* <DEDUP_REMOVED lines=15> */
.L_x_168:
[----:B------:R-:W-:Y:S05]  /*4f30*/  @P0 BRA `(.L_x_96) ;  /* 0xfffffffc00140947 */ /* 0x000fea000383ffff */
.L_x_88:
[----:B------:R-:W-:Y:S01]  /*4f40*/  ISETP.NE.AND P0, PT, R12, RZ, PT ;  /* 0x000000ff0c00720c */ /* 0x000fe20003f05270 */
[----:B------:R-:W-:Y:S01]  /*4f50*/  IMAD.MOV.U32 R13, RZ, RZ, R28 ;  /* 0x000000ffff0d7224 */ /* 0x000fe200078e001c */
[----:B------:R-:W-:-:S11]  /*4f60*/  ISETP.NE.AND P1, PT, R29, RZ, PT ;  /* 0x000000ff1d00720c */ /* 0x000fd60003f25270 */
[----:B------:R-:W0:Y:S01]  /*4f70*/  @!P0 S2R R3, SR_CgaCtaId ;  /* 0x0000000000038919 */ /* 0x000e220000008800 */
[----:B------:R-:W-:Y:S01]  /*4f80*/  @!P0 MOV R0, 0x400 ;  /* 0x0000040000008802 */ /* 0x000fe20000000f00 */
[--C-:B------:R-:W-:Y:S01]  /*4f90*/  @!P0 IMAD.IADD R5, R5, 0x1, R23.reuse ;  /* 0x0000000105058824 */ /* 0x100fe200078e0217 */
[----:B------:R-:W-:Y:S01]  /*4fa0*/  @!P1 MOV R2, 0x400 ;  /* 0x0000040000029802 */ /* 0x000fe20000000f00 */
[----:B------:R-:W1:Y:S01]  /*4fb0*/  @!P1 S2R R7, SR_CgaCtaId ;  /* 0x0000000000079919 */ /* 0x000e620000008800 */
[----:B------:R-:W-:Y:S02]  /*4fc0*/  @!P0 IMAD.MOV.U32 R4, RZ, RZ, 0x65 ;  /* 0x00000065ff048424 */ /* 0x000fe400078e00ff */
[----:B------:R-:W-:Y:S01]  /*4fd0*/  @!P1 IMAD.MOV.U32 R13, RZ, RZ, R23 ;  /* 0x000000ffff0d9224 */ /* 0x000fe200078e0017 */
[----:B------:R-:W-:Y:S06]  /*4fe0*/  @!P0 MEMBAR.ALL.GPU ;  /* 0x0000000000008992 */ /* 0x000fec000000a000 */
[----:B------:R-:W-:-:S00]  /*4ff0*/  @!P0 ERRBAR ;  /* 0x00000000000089ab */ /* 0x000fc00000000000 */
[----:B------:R-:W-:Y:S06]  /*5000*/  @!P0 CGAERRBAR ;  /* 0x00000000000085ab */ /* 0x000fec0000000000 */
[----:B------:R2:W-:Y:S01]  /*5010*/  @!P0 ST.E.64.STRONG.GPU desc[UR10][R26.64+0x100], R4 ;  /* 0x000100041a008985 */ /* 0x0005e2000c10fb0a */
[----:B0-----:R-:W-:Y:S02]  /*5020*/  @!P0 LEA R0, R3, R0, 0x18 ;  /* 0x0000000003008211 */ /* 0x001fe400078ec0ff */
[----:B-1----:R-:W-:-:S03]  /*5030*/  @!P1 LEA R2, R7, R2, 0x18 ;  /* 0x0000000207029211 */ /* 0x002fc600078ec0ff */
[----:B------:R2:W-:Y:S04]  /*5040*/  @!P0 STS [R0+0x28], R5 ;  /* 0x0000280500008388 */ /* 0x0005e80000000800 */
[----:B------:R2:W-:Y:S04]  /*5050*/  @!P0 STS [R0+0x24], R23 ;  /* 0x0000241700008388 */ /* 0x0005e80000000800 */
[----:B------:R2:W-:Y:S02]  /*5060*/  @!P1 STS [R2+0x14], R23 ;  /* 0x0000141702009388 */ /* 0x0005e40000000800 */
.L_x_78:
[----:B------:R-:W-:Y:S05]  /*5070*/  WARPSYNC.ALL ;  /* 0x0000000000007948 */ /* 0x000fea0003800000 */
[----:B------:R-:W0:Y:S08]  /*5080*/  S2UR UR6, SR_CgaCtaId ;  /* 0x00000000000679c3 */ /* 0x000e300000008800 */
[----:B------:R-:W-:Y:S01]  /*5090*/  BAR.SYNC.DEFER_BLOCKING 0x0 ;  /* 0x0000000000007b1d */ /* 0x000fe20000010000 */
[----:B------:R-:W-:Y:S01]  /*50a0*/  UIADD3 UR5, UPT, UPT, -UR5, 0x100, URZ ;  /* 0x0000010005057890 */ /* 0x000fe2000fffe1ff */
[----:B------:R-:W-:-:S04]  /*50b0*/  ISETP.NE.AND P0, PT, R12, RZ, PT ;  /* 0x000000ff0c00720c */ /* 0x000fc80003f05270 */
[----:B------:R-:W-:Y:S02]  /*50c0*/  UMOV UR4, 0x400 ;  /* 0x0000040000047882 */ /* 0x000fe40000000000 */
[----:B0-----:R-:W-:-:S09]  /*50d0*/  ULEA UR4, UR6, UR4, 0x18 ;  /* 0x0000000406047291 */ /* 0x001fd2000f8ec0ff */
[----:B--2---:R-:W0:Y:S04]  /*50e0*/  LDS.128 R4, [UR4+0x20] ;  /* 0x00002004ff047984 */ /* 0x004e280008000c00 */
[----:B------:R-:W1:Y:S01]  /*50f0*/  LDS R0, [UR4+0x14] ;  /* 0x00001404ff007984 */ /* 0x000e620008000800 */
[----:B0-----:R-:W-:Y:S01]  /*5100*/  VIADD R22, R7, -UR5 ;  /* 0x8000000507167c36 */ /* 0x001fe20008000000 */
[----:B-1----:R-:W-:-:S04]  /*5110*/  SEL R0, R0, RZ, P0 ;  /* 0x000000ff00007207 */ /* 0x002fc80000000000 */
[----:B------:R-:W-:Y:S01]  /*5120*/  ISETP.GT.AND P0, PT, R22, 0x80, PT ;  /* 0x000000801600780c */ /* 0x000fe20003f04270 */
[----:B------:R-:W-:Y:S02]  /*5130*/  IMAD.IADD R13, R0, 0x1, R13 ;  /* 0x00000001000d7824 */ /* 0x000fe400078e020d */
[----:B------:R-:W-:Y:S02]  /*5140*/  VIADD R0, R6, -UR5 ;  /* 0x8000000506007c36 */ /* 0x000fe40008000000 */
[----:B------:R-:W-:-:S08]  /*5150*/  IMAD.IADD R2, R13, 0x1, R25 ;  /* 0x000000010d027824 */ /* 0x000fd000078e0219 */
[----:B------:R-:W-:Y:S05]  /*5160*/  @P0 BRA `(.L_x_97) ;  /* 0x0000000000b00947 */ /* 0x000fea0003800000 */
[----:B------:R-:W-:Y:S01]  /*5170*/  ISETP.GE.AND P0, PT, R13, R0, PT ;  /* 0x000000000d00720c */ /* 0x000fe20003f06270 */
[----:B------:R-:W0:Y:S01]  /*5180*/  LDCU.U8 UR5, c[0x0][0x3c8] ;  /* 0x00007900ff0577ac */ /* 0x000e220008000000 */
[----:B------:R-:W-:Y:S02]  /*5190*/  BSSY.RECONVERGENT B1, `(.L_x_98) ;  /* 0x0000014000017945 */ /* 0x000fe40003800200 */
[----:B------:R-:W-:-:S13]  /*51a0*/  ISETP.NE.AND P0, PT, R25, RZ, !P0 ;  /* 0x000000ff1900720c */ /* 0x000fda0004705270 */
[----:B------:R-:W-:Y:S05]  /*51b0*/  @!P0 BRA `(.L_x_99) ;  /* 0x0000000000448947 */ /* 0x000fea0003800000 */
[----:B0-----:R-:W-:Y:S01]  /*51c0*/  UISETP.NE.AND UP0, UPT, UR5, URZ, UPT ;  /* 0x000000ff0500728c */ /* 0x001fe2000bf05270 */
[----:B------:R-:W-:Y:S01]  /*51d0*/  CS2R R4, SRZ ;  /* 0x0000000000047805 */ /* 0x000fe2000001ff00 */
[----:B------:R-:W0:Y:S01]  /*51e0*/  LDCU.64 UR6, c[0x0][0x398] ;  /* 0x00007300ff0677ac */ /* 0x000e220008000a00 */
[----:B------:R-:W1:Y:S06]  /*51f0*/  LDCU.64 UR12, c[0x0][0x3a0] ;  /* 0x00007400ff0c77ac */ /* 0x000e6c0008000a00 */
[----:B------:R-:W-:Y:S05]  /*5200*/  BRA.U UP0, `(.L_x_100) ;  /* 0x0000000100087547 */ /* 0x000fea000b800000 */
[----:B------:R-:W2:Y:S02]  /*5210*/  LDC.64 R4, c[0x0][0x3e0] ;  /* 0x0000f800ff047b82 */ /* 0x000ea40000000a00 */
[----:B--2---:R-:W5:Y:S02]  /*5220*/  LDG.E.64 R4, desc[UR10][R4.64] ;  /* 0x0000000a04047981 */ /* 0x004f64000c1e1b00 */
.L_x_100:
        /* <DEDUP_REMOVED lines=10> */
.L_x_99:
[----:B0-----:R-:W-:Y:S05]  /*52d0*/  BSYNC.RECONVERGENT B1 ;  /* 0x0000000000017941 */ /* 0x001fea0003800200 */
.L_x_98:
[----:B------:R-:W-:-:S04]  /*52e0*/  ISETP.GE.AND P0, PT, R2, R0, PT ;  /* 0x000000000200720c */ /* 0x000fc80003f06270 */
[----:B------:R-:W-:-:S13]  /*52f0*/  ISETP.EQ.OR P0, PT, R14, RZ, P0 ;  /* 0x000000ff0e00720c */ /* 0x000fda0000702670 */
[----:B------:R-:W-:Y:S05]  /*5300*/  @P0 BRA `(.L_x_69) ;  /* 0x0000000800540947 */ /* 0x000fea0003800000 */
[----:B------:R-:W-:Y:S01]  /*5310*/  UISETP.NE.AND UP0, UPT, UR5, URZ, UPT ;  /* 0x000000ff0500728c */ /* 0x000fe2000bf05270 */
[----:B-1----:R-:W-:Y:S01]  /*5320*/  CS2R R4, SRZ ;  /* 0x0000000000047805 */ /* 0x002fe2000001ff00 */
[----:B------:R-:W0:Y:S01]  /*5330*/  LDCU.64 UR6, c[0x0][0x398] ;  /* 0x00007300ff0677ac */ /* 0x000e220008000a00 */
[----:B------:R-:W1:Y:S06]  /*5340*/  LDCU.64 UR12, c[0x0][0x3a0] ;  /* 0x00007400ff0c77ac */ /* 0x000e6c0008000a00 */
[----:B------:R-:W-:Y:S05]  /*5350*/  BRA.U UP0, `(.L_x_101) ;  /* 0x0000000100087547 */ /* 0x000fea000b800000 */
[----:B------:R-:W2:Y:S02]  /*5360*/  LDC.64 R4, c[0x0][0x3e0] ;  /* 0x0000f800ff047b82 */ /* 0x000ea40000000a00 */
[----:B--2---:R-:W5:Y:S02]  /*5370*/  LDG.E.64 R4, desc[UR10][R4.64] ;  /* 0x0000000a04047981 */ /* 0x004f64000c1e1b00 */
.L_x_101:
        /* <DEDUP_REMOVED lines=9> */
[----:B------:R3:W-:Y:S01]  /*5410*/  STG.E.64 desc[UR10][R4.64], R18 ;  /* 0x0000001204007986 */ /* 0x0007e2000c101b0a */
[----:B------:R-:W-:Y:S05]  /*5420*/  BRA `(.L_x_69) ;  /* 0x00000008000c7947 */ /* 0x000fea0003800000 */
.L_x_97:
[----:B------:R-:W-:Y:S01]  /*5430*/  BAR.SYNC.DEFER_BLOCKING 0x0 ;  /* 0x0000000000007b1d */ /* 0x000fe20000010000 */
[----:B------:R-:W-:Y:S02]  /*5440*/  ISETP.NE.AND P0, PT, R25, RZ, PT ;  /* 0x000000ff1900720c */ /* 0x000fe40003f05270 */
[----:B------:R-:W-:-:S03]  /*5450*/  ISETP.NE.AND P1, PT, R14, RZ, PT ;  /* 0x000000ff0e00720c */ /* 0x000fc60003f25270 */
[----:B------:R-:W0:Y:S01]  /*5460*/  LDCU.64 UR12, c[0x0][0x398] ;  /* 0x00007300ff0c77ac */ /* 0x000e220008000a00 */
[----:B------:R-:W1:Y:S07]  /*5470*/  LDCU.64 UR14, c[0x0][0x3a0] ;  /* 0x00007400ff0e77ac */ /* 0x000e6e0008000a00 */
[--C-:B------:R-:W-:Y:S02]  /*5480*/  @P0 IMAD.IADD R3, R13, 0x1, -R5.reuse ;  /* 0x000000010d030824 */ /* 0x100fe400078e0a05 */
[----:B------:R-:W-:-:S03]  /*5490*/  @P1 IMAD.IADD R2, R2, 0x1, -R5 ;  /* 0x0000000102021824 */ /* 0x000fc600078e0a05 */
[----:B------:R-:W-:Y:S02]  /*54a0*/  @P0 LEA R3, R3, UR4, 0x4 ;  /* 0x0000000403030c11 */ /* 0x000fe4000f8e20ff */
[----:B------:R-:W-:-:S03]  /*54b0*/  @P1 LEA R2, R2, UR4, 0x4 ;  /* 0x0000000402021c11 */ /* 0x000fc6000f8e20ff */
[----:B-----5:R2:W-:Y:S01]  /*54c0*/  @P0 STS.128 [R3], R8 ;  /* 0x0000000803000388 */ /* 0x0205e20000000c00 */
[----:B------:R-:W-:-:S03]  /*54d0*/  ISETP.GE.AND P0, PT, R12, R22, PT ;  /* 0x000000160c00720c */ /* 0x000fc60003f06270 */
[----:B------:R2:W-:Y:S01]  /*54e0*/  @P1 STS.128 [R2], R16 ;  /* 0x0000001002001388 */ /* 0x0005e20000000c00 */
[----:B------:R-:W-:Y:S09]  /*54f0*/  BAR.SYNC.DEFER_BLOCKING 0x0 ;  /* 0x0000000000007b1d */ /* 0x000ff20000010000 */
[----:B01----:R-:W-:Y:S05]  /*5500*/  @P0 BRA `(.L_x_69) ;  /* 0x0000000400d40947 */ /* 0x003fea0003800000 */
[----:B------:R-:W0:Y:S01]  /*5510*/  LDCU UR5, c[0x0][0x3bc] ;  /* 0x00007780ff0577ac */ /* 0x000e220008000800 */
[----:B--2---:R-:W-:Y:S01]  /*5520*/  VIADD R2, R12, UR9 ;  /* 0x000000090c027c36 */ /* 0x004fe20008000000 */
[----:B------:R-:W1:Y:S01]  /*5530*/  LDC.U8 R17, c[0x0][0x3c8] ;  /* 0x0000f200ff117b82 */ /* 0x000e620000000000 */
[----:B------:R-:W-:Y:S03]  /*5540*/  BSSY.RECONVERGENT B1, `(.L_x_102) ;  /* 0x0000023000017945 */ /* 0x000fe60003800200 */
[----:B0-----:R-:W-:-:S05]  /*5550*/  IADD3 R2, PT, PT, -R2, UR5, R7 ;  /* 0x0000000502027c10 */ /* 0x001fca000fffe107 */
[----:B------:R-:W-:-:S05]  /*5560*/  VIADD R2, R2, 0xfffffeff ;  /* 0xfffffeff02027836 */ /* 0x000fca0000000000 */
[C---:B------:R-:W-:Y:S02]  /*5570*/  LOP3.LUT R3, R2.reuse, 0x180, RZ, 0xc0, !PT ;  /* 0x0000018002037812 */ /* 0x040fe400078ec0ff */
[----:B------:R-:W-:Y:S02]  /*5580*/  ISETP.GE.U32.AND P0, PT, R2, 0x180, PT ;  /* 0x000001800200780c */ /* 0x000fe40003f06070 */
[----:B------:R-:W-:-:S13]  /*5590*/  ISETP.NE.AND P1, PT, R3, 0x180, PT ;  /* 0x000001800300780c */ /* 0x000fda0003f25270 */
[----:B------:R-:W-:Y:S05]  /*55a0*/  @!P1 BRA `(.L_x_103) ;  /* 0x0000000000709947 */ /* 0x000fea0003800000 */
[----:B------:R-:W-:Y:S01]  /*55b0*/  LEA.HI R2, R2, 0x1, RZ, 0x19 ;  /* 0x0000000102027811 */ /* 0x000fe200078fc8ff */
[C---:B------:R-:W-:Y:S01]  /*55c0*/  IMAD.IADD R13, R12.reuse, 0x1, R5 ;  /* 0x000000010c0d7824 */ /* 0x040fe200078e0205 */
[----:B------:R-:W-:Y:S02]  /*55d0*/  LEA R4, R12, UR4, 0x4 ;  /* 0x000000040c047c11 */ /* 0x000fe4000f8e20ff */
[----:B-1----:R-:W-:Y:S01]  /*55e0*/  ISETP.NE.AND P3, PT, R17, RZ, PT ;  /* 0x000000ff1100720c */ /* 0x002fe20003f65270 */
[C---:B------:R-:W-:Y:S01]  /*55f0*/  IMAD.SHL.U32 R3, R2.reuse, 0x80, RZ ;  /* 0x0000008002037824 */ /* 0x040fe200078e00ff */
[----:B------:R-:W-:-:S04]  /*5600*/  LOP3.LUT R2, R2, 0x3, RZ, 0xc0, !PT ;  /* 0x0000000302027812 */ /* 0x000fc800078ec0ff */
[----:B------:R-:W-:Y:S01]  /*5610*/  LOP3.LUT R3, R3, 0x180, RZ, 0xc0, !PT ;  /* 0x0000018003037812 */ /* 0x000fe200078ec0ff */
[----:B------:R-:W-:-:S04]  /*5620*/  IMAD.MOV R16, RZ, RZ, -R2 ;  /* 0x000000ffff107224 */ /* 0x000fc800078e0a02 */
[----:B------:R-:W-:-:S07]  /*5630*/  IMAD.IADD R12, R12, 0x1, R3 ;  /* 0x000000010c0c7824 */ /* 0x000fce00078e0203 */
.L_x_104:
[----:B0-----:R-:W0:Y:S01]  /*5640*/  @!P3 LDC.64 R14, c[0x0][0x3e0] ;  /* 0x0000f800ff0ebb82 */ /* 0x001e220000000a00 */
[----:B------:R-:W-:Y:S01]  /*5650*/  CS2R R2, SRZ ;  /* 0x0000000000027805 */ /* 0x000fe2000001ff00 */
[----:B------:R1:W2:Y:S05]  /*5660*/  LDS.128 R8, [R4] ;  /* 0x0000000004087984 */ /* 0x0002aa0000000c00 */
[----:B0-----:R-:W3:Y:S01]  /*5670*/  @!P3 LDG.E.64 R2, desc[UR10][R14.64] ;  /* 0x0000000a0e02b981 */ /* 0x001ee2000c1e1b00 */
[----:B------:R-:W-:Y:S02]  /*5680*/  VIADD R16, R16, 0x1 ;  /* 0x0000000110107836 */ /* 0x000fe40000000000 */
[----:B-1----:R-:W-:Y:S01]  /*5690*/  VIADD R4, R4, 0x800 ;  /* 0x0000080004047836 */ /* 0x002fe20000000000 */
[----:B---3--:R-:W-:-:S04]  /*56a0*/  IADD3 R7, P1, PT, R13, R2, RZ ;  /* 0x000000020d077210 */ /* 0x008fc80007f3e0ff */
[----:B------:R-:W-:Y:S01]  /*56b0*/  LEA.HI.X.SX32 R2, R13, R3, 0x1, P1 ;  /* 0x000000030d027211 */ /* 0x000fe200008f0eff */
[----:B------:R-:W-:Y:S02]  /*56c0*/  IMAD.SHL.U32 R6, R7, 0x8, RZ ;  /* 0x0000000807067824 */ /* 0x000fe400078e00ff */
[----:B------:R-:W-:Y:S01]  /*56d0*/  VIADD R13, R13, 0x80 ;  /* 0x000000800d0d7836 */ /* 0x000fe20000000000 */
[----:B------:R-:W-:Y:S02]  /*56e0*/  SHF.L.U64.HI R7, R7, 0x3, R2 ;  /* 0x0000000307077819 */ /* 0x000fe40000010202 */
[C---:B------:R-:W-:Y:S02]  /*56f0*/  IADD3 R2, P1, PT, R6.reuse, UR12, RZ ;  /* 0x0000000c06027c10 */ /* 0x040fe4000ff3e0ff */
[----:B------:R-:W-:Y:S02]  /*5700*/  IADD3 R6, P2, PT, R6, UR14, RZ ;  /* 0x0000000e06067c10 */ /* 0x000fe4000ff5e0ff */
[----:B------:R-:W-:-:S02]  /*5710*/  IADD3.X R3, PT, PT, R7, UR13, RZ, P1, !PT ;  /* 0x0000000d07037c10 */ /* 0x000fc40008ffe4ff */
[----:B------:R-:W-:Y:S02]  /*5720*/  IADD3.X R7, PT, PT, R7, UR15, RZ, P2, !PT ;  /* 0x0000000f07077c10 */ /* 0x000fe400097fe4ff */
[----:B------:R-:W-:Y:S01]  /*5730*/  ISETP.NE.AND P1, PT, R16, RZ, PT ;  /* 0x000000ff1000720c */ /* 0x000fe20003f25270 */
[----:B--2---:R0:W-:Y:S04]  /*5740*/  STG.E.64 desc[UR10][R2.64], R8 ;  /* 0x0000000802007986 */ /* 0x0041e8000c101b0a */
[----:B------:R0:W-:Y:S08]  /*5750*/  STG.E.64 desc[UR10][R6.64], R10 ;  /* 0x0000000a06007986 */ /* 0x0001f0000c101b0a */
[----:B------:R-:W-:Y:S05]  /*5760*/  @P1 BRA `(.L_x_104) ;  /* 0xfffffffc00b41947 */ /* 0x000fea000383ffff */
.L_x_103:
[----:B------:R-:W-:Y:S05]  /*5770*/  BSYNC.RECONVERGENT B1 ;  /* 0x0000000000017941 */ /* 0x000fea0003800200 */
.L_x_102:
[----:B------:R-:W-:Y:S05]  /*5780*/  @!P0 BRA `(.L_x_69) ;  /* 0x0000000400348947 */ /* 0x000fea0003800000 */
[----:B------:R-:W2:Y:S01]  /*5790*/  S2UR UR6, SR_CgaCtaId ;  /* 0x00000000000679c3 */ /* 0x000ea20000008800 */
[----:B------:R-:W-:Y:S01]  /*57a0*/  UMOV UR5, 0x400 ;  /* 0x0000040000057882 */ /* 0x000fe20000000000 */
[C---:B-1----:R-:W-:Y:S01]  /*57b0*/  ISETP.NE.AND P0, PT, R17.reuse, RZ, PT ;  /* 0x000000ff1100720c */ /* 0x042fe20003f05270 */
[----:B------:R-:W-:Y:S01]  /*57c0*/  IMAD.IADD R5, R12, 0x1, R5 ;  /* 0x000000010c057824 */ /* 0x000fe200078e0205 */
[----:B------:R-:W-:-:S04]  /*57d0*/  ISETP.NE.AND P1, PT, R17, RZ, PT ;  /* 0x000000ff1100720c */ /* 0x000fc80003f25270 */
[----:B0-----:R-:W0:Y:S08]  /*57e0*/  LDC.64 R6, c[0x0][0x398] ;  /* 0x0000e600ff067b82 */ /* 0x001e300000000a00 */
[----:B------:R-:W1:Y:S01]  /*57f0*/  LDC.64 R8, c[0x0][0x3a0] ;  /* 0x0000e800ff087b82 */ /* 0x000e620000000a00 */
[----:B--2---:R-:W-:-:S06]  /*5800*/  ULEA UR5, UR6, UR5, 0x18 ;  /* 0x0000000506057291 */ /* 0x004fcc000f8ec0ff */
[----:B------:R-:W-:Y:S02]  /*5810*/  LEA R2, R12, UR5, 0x4 ;  /* 0x000000050c027c11 */ /* 0x000fe4000f8e20ff */
[----:B0-----:R-:W-:-:S03]  /*5820*/  IADD3 R3, P2, PT, R6, 0xc00, RZ ;  /* 0x00000c0006037810 */ /* 0x001fc60007f5e0ff */
[----:B------:R-:W-:Y:S02]  /*5830*/  VIADD R2, R2, 0x1000 ;  /* 0x0000100002027836 */ /* 0x000fe40000000000 */
[----:B------:R-:W-:Y:S01]  /*5840*/  IMAD.X R6, RZ, RZ, R7, P2 ;  /* 0x000000ffff067224 */ /* 0x000fe200010e0607 */
[----:B-1----:R-:W-:-:S05]  /*5850*/  IADD3 R4, P3, PT, R8, 0xc00, RZ ;  /* 0x00000c0008047810 */ /* 0x002fca0007f7e0ff */
[----:B------:R-:W-:-:S08]  /*5860*/  IMAD.X R7, RZ, RZ, R9, P3 ;  /* 0x000000ffff077224 */ /* 0x000fd000018e0609 */
.L_x_105:
[----:B0-----:R-:W0:Y:S01]  /*5870*/  @!P0 LDC.64 R24, c[0x0][0x3e0] ;  /* 0x0000f800ff188b82 */ /* 0x001e220000000a00 */
[----:B------:R-:W-:Y:S01]  /*5880*/  CS2R R14, SRZ ;  /* 0x00000000000e7805 */ /* 0x000fe2000001ff00 */
[----:B------:R-:W1:Y:S05]  /*5890*/  LDS.128 R8, [R2+-0x1000] ;  /* 0xfff0000002087984 */ /* 0x000e6a0000000c00 */
[----:B0-----:R-:W2:Y:S01]  /*58a0*/  @!P0 LDG.E.64 R14, desc[UR10][R24.64] ;  /* 0x0000000a180e8981 */ /* 0x001ea2000c1e1b00 */
[----:B------:R-:W-:Y:S02]  /*58b0*/  PLOP3.LUT P0, PT, P1, PT, PT, 0x80, 0x8 ;  /* 0x000000000008781c */ /* 0x000fe40000f0f070 */
[----:B------:R-:W-:-:S11]  /*58c0*/  SHF.R.S32.HI R13, RZ, 0x1f, R5 ;  /* 0x0000001fff0d7819 */ /* 0x000fd60000011405 */
[----:B------:R-:W0:Y:S01]  /*58d0*/  @!P0 LDC.64 R16, c[0x0][0x3e0] ;  /* 0x0000f800ff108b82 */ /* 0x000e220000000a00 */
[----:B--2---:R-:W-:-:S05]  /*58e0*/  IADD3 R14, P2, PT, R5, R14, RZ ;  /* 0x0000000e050e7210 */ /* 0x004fca0007f5e0ff */
[----:B------:R-:W-:Y:S02]  /*58f0*/  IMAD.SHL.U32 R20, R14, 0x8, RZ ;  /* 0x000000080e147824 */ /* 0x000fe400078e00ff */
[----:B------:R-:W-:-:S03]  /*5900*/  IMAD.X R15, R13, 0x1, R15, P2 ;  /* 0x000000010d0f7824 */ /* 0x000fc600010e060f */
[----:B------:R-:W-:Y:S02]  /*5910*/  IADD3 R18, P2, PT, R20, R3, RZ ;  /* 0x0000000314127210 */ /* 0x000fe40007f5e0ff */
[----:B------:R-:W-:Y:S02]  /*5920*/  SHF.L.U64.HI R14, R14, 0x3, R15 ;  /* 0x000000030e0e7819 */ /* 0x000fe4000001020f */
[----:B------:R-:W-:-:S03]  /*5930*/  IADD3 R20, P3, PT, R20, R4, RZ ;  /* 0x0000000414147210 */ /* 0x000fc60007f7e0ff */
[C---:B------:R-:W-:Y:S02]  /*5940*/  IMAD.X R19, R14.reuse, 0x1, R6, P2 ;  /* 0x000000010e137824 */ /* 0x040fe400010e0606 */
[----:B------:R-:W-:Y:S01]  /*5950*/  IMAD.X R21, R14, 0x1, R7, P3 ;  /* 0x000000010e157824 */ /* 0x000fe200018e0607 */
[----:B------:R-:W-:Y:S02]  /*5960*/  CS2R R14, SRZ ;  /* 0x00000000000e7805 */ /* 0x000fe4000001ff00 */
[----:B-1----:R1:W-:Y:S04]  /*5970*/  STG.E.64 desc[UR10][R18.64+-0xc00], R8 ;  /* 0xfff4000812007986 */ /* 0x0023e8000c101b0a */
[----:B------:R2:W-:Y:S04]  /*5980*/  STG.E.64 desc[UR10][R20.64+-0xc00], R10 ;  /* 0xfff4000a14007986 */ /* 0x0005e8000c101b0a */
[----:B0-----:R0:W3:Y:S04]  /*5990*/  @!P0 LDG.E.64 R14, desc[UR10][R16.64] ;  /* 0x0000000a100e8981 */ /* 0x0010e8000c1e1b00 */
[----:B------:R-:W4:Y:S01]  /*59a0*/  LDS.128 R8, [R2+-0x800] ;  /* 0xfff8000002087984 */ /* 0x000f220000000c00 */
[----:B0-----:R-:W0:Y:S01]  /*59b0*/  @!P0 LDC.64 R16, c[0x0][0x3e0] ;  /* 0x0000f800ff108b82 */ /* 0x001e220000000a00 */
[----:B---3--:R-:W-:-:S05]  /*59c0*/  IADD3 R23, P2, PT, R5, R14, RZ ;  /* 0x0000000e05177210 */ /* 0x008fca0007f5e0ff */
[----:B------:R-:W-:Y:S02]  /*59d0*/  IMAD.X R24, R13, 0x1, R15, P2 ;  /* 0x000000010d187824 */ /* 0x000fe400010e060f */
[----:B------:R-:W-:-:S03]  /*59e0*/  IMAD.SHL.U32 R14, R23, 0x8, RZ ;  /* 0x00000008170e7824 */ /* 0x000fc600078e00ff */
[----:B------:R-:W-:Y:S02]  /*59f0*/  SHF.L.U64.HI R15, R23, 0x3, R24 ;  /* 0x00000003170f7819 */ /* 0x000fe40000010218 */
[C---:B-1----:R-:W-:Y:S02]  /*5a00*/  IADD3 R18, P2, PT, R14.reuse, R3, RZ ;  /* 0x000000030e127210 */ /* 0x042fe40007f5e0ff */
[----:B--2---:R-:W-:-:S03]  /*5a10*/  IADD3 R20, P3, PT, R14, R4, RZ ;  /* 0x000000040e147210 */ /* 0x004fc60007f7e0ff */
[C---:B------:R-:W-:Y:S02]  /*5a20*/  IMAD.X R19, R15.reuse, 0x1, R6, P2 ;  /* 0x000000010f137824 */ /* 0x040fe400010e0606 */
[----:B------:R-:W-:Y:S01]  /*5a30*/  IMAD.X R21, R15, 0x1, R7, P3 ;  /* 0x000000010f157824 */ /* 0x000fe200018e0607 */
[----:B------:R-:W-:Y:S02]  /*5a40*/  CS2R R14, SRZ ;  /* 0x00000000000e7805 */ /* 0x000fe4000001ff00 */
[----:B----4-:R1:W-:Y:S04]  /*5a50*/  STG.E.64 desc[UR10][R18.64+-0x800], R8 ;  /* 0xfff8000812007986 */ /* 0x0103e8000c101b0a */
[----:B------:R2:W-:Y:S04]  /*5a60*/  STG.E.64 desc[UR10][R20.64+-0x800], R10 ;  /* 0xfff8000a14007986 */ /* 0x0005e8000c101b0a */
[----:B0-----:R0:W3:Y:S04]  /*5a70*/  @!P0 LDG.E.64 R14, desc[UR10][R16.64] ;  /* 0x0000000a100e8981 */ /* 0x0010e8000c1e1b00 */
[----:B------:R-:W4:Y:S01]  /*5a80*/  LDS.128 R8, [R2] ;  /* 0x0000000002087984 */ /* 0x000f220000000c00 */
        /* <DEDUP_REMOVED lines=10> */
[----:B----4-:R-:W-:Y:S04]  /*5b30*/  STG.E.64 desc[UR10][R18.64+-0x400], R8 ;  /* 0xfffc000812007986 */ /* 0x010fe8000c101b0a */
[----:B------:R-:W-:Y:S04]  /*5b40*/  STG.E.64 desc[UR10][R20.64+-0x400], R10 ;  /* 0xfffc000a14007986 */ /* 0x000fe8000c101b0a */
[----:B0-----:R-:W2:Y:S01]  /*5b50*/  @!P0 LDG.E.64 R14, desc[UR10][R16.64] ;  /* 0x0000000a100e8981 */ /* 0x001ea2000c1e1b00 */
[----:B------:R-:W-:-:S03]  /*5b60*/  VIADD R12, R12, 0x200 ;  /* 0x000002000c0c7836 */ /* 0x000fc60000000000 */
[----:B------:R0:W1:Y:S02]  /*5b70*/  LDS.128 R8, [R2+0x800] ;  /* 0x0008000002087984 */ /* 0x0000640000000c00 */
[----:B0-----:R-:W-:Y:S01]  /*5b80*/  VIADD R2, R2, 0x2000 ;  /* 0x0000200002027836 */ /* 0x001fe20000000000 */
[C---:B--2---:R-:W-:Y:S01]  /*5b90*/  IADD3 R14, P2, PT, R5.reuse, R14, RZ ;  /* 0x0000000e050e7210 */ /* 0x044fe20007f5e0ff */
[----:B------:R-:W-:-:S04]  /*5ba0*/  VIADD R5, R5, 0x200 ;  /* 0x0000020005057836 */ /* 0x000fc80000000000 */
[----:B------:R-:W-:Y:S02]  /*5bb0*/  IMAD.X R13, R13, 0x1, R15, P2 ;  /* 0x000000010d0d7824 */ /* 0x000fe400010e060f */
[----:B------:R-:W-:-:S03]  /*5bc0*/  IMAD.SHL.U32 R24, R14, 0x8, RZ ;  /* 0x000000080e187824 */ /* 0x000fc600078e00ff */
[----:B------:R-:W-:Y:S02]  /*5bd0*/  SHF.L.U64.HI R13, R14, 0x3, R13 ;  /* 0x000000030e0d7819 */ /* 0x000fe4000001020d */
[C---:B------:R-:W-:Y:S02]  /*5be0*/  IADD3 R14, P2, PT, R24.reuse, R3, RZ ;  /* 0x00000003180e7210 */ /* 0x040fe40007f5e0ff */
[----:B------:R-:W-:-:S03]  /*5bf0*/  IADD3 R24, P3, PT, R24, R4, RZ ;  /* 0x0000000418187210 */ /* 0x000fc60007f7e0ff */
[C---:B------:R-:W-:Y:S01]  /*5c00*/  IMAD.X R15, R13.reuse, 0x1, R6, P2 ;  /* 0x000000010d0f7824 */ /* 0x040fe200010e0606 */
[----:B------:R-:W-:Y:S01]  /*5c10*/  ISETP.GE.AND P2, PT, R12, R22, PT ;  /* 0x000000160c00720c */ /* 0x000fe20003f46270 */
[----:B------:R-:W-:-:S03]  /*5c20*/  IMAD.X R25, R13, 0x1, R7, P3 ;  /* 0x000000010d197824 */ /* 0x000fc600018e0607 */
[----:B-1----:R0:W-:Y:S04]  /*5c30*/  STG.E.64 desc[UR10][R14.64], R8 ;  /* 0x000000080e007986 */ /* 0x0021e8000c101b0a */
[----:B------:R0:W-:Y:S05]  /*5c40*/  STG.E.64 desc[UR10][R24.64], R10 ;  /* 0x0000000a18007986 */ /* 0x0001ea000c101b0a */
[----:B------:R-:W-:Y:S05]  /*5c50*/  @!P2 BRA `(.L_x_105) ;  /* 0xfffffffc0004a947 */ /* 0x000fea000383ffff */
.L_x_69:
[----:B------:R-:W-:Y:S05]  /*5c60*/  BSYNC.RECONVERGENT B0 ;  /* 0x0000000000007941 */ /* 0x000fea0003800200 */
.L_x_47:
[----:B0-234-:R-:W0:Y:S02]  /*5c70*/  S2R R2, SR_TID.X ;  /* 0x0000000000027919 */ /* 0x01de240000002100 */
[----:B0-----:R-:W-:-:S13]  /*5c80*/  ISETP.NE.AND P0, PT, R2, RZ, PT ;  /* 0x000000ff0200720c */ /* 0x001fda0003f05270 */
[----:B------:R-:W-:Y:S05]  /*5c90*/  @P0 EXIT ;  /* 0x000000000000094d */ /* 0x000fea0003800000 */
[----:B------:R-:W0:Y:S02]  /*5ca0*/  LDCU.U8 UR4, c[0x0][0x3c9] ;  /* 0x00007920ff0477ac */ /* 0x000e240008000000 */
[----:B0-----:R-:W-:-:S09]  /*5cb0*/  UISETP.NE.AND UP0, UPT, UR4, URZ, UPT ;  /* 0x000000ff0400728c */ /* 0x001fd2000bf05270 */
[----:B------:R-:W-:Y:S05]  /*5cc0*/  BRA.U !UP0, `(.L_x_106) ;  /* 0x00000001082c7547 */ /* 0x000fea000b800000 */
[----:B------:R-:W0:Y:S01]  /*5cd0*/  LDCU.U8 UR4, c[0x0][0x3c8] ;  /* 0x00007900ff0477ac */ /* 0x000e220008000000 */
[----:B-1---5:R-:W1:Y:S01]  /*5ce0*/  LDC.64 R4, c[0x0][0x3a8] ;  /* 0x0000ea00ff047b82 */ /* 0x022e620000000a00 */
[----:B------:R-:W-:Y:S01]  /*5cf0*/  CS2R R2, SRZ ;  /* 0x0000000000027805 */ /* 0x000fe2000001ff00 */
[----:B0-----:R-:W-:-:S09]  /*5d00*/  UISETP.NE.AND UP0, UPT, UR4, URZ, UPT ;  /* 0x000000ff0400728c */ /* 0x001fd2000bf05270 */
[----:B------:R-:W-:Y:S05]  /*5d10*/  BRA.U UP0, `(.L_x_107) ;  /* 0x0000000100087547 */ /* 0x000fea000b800000 */
[----:B------:R-:W0:Y:S02]  /*5d20*/  LDC.64 R2, c[0x0][0x3e0] ;  /* 0x0000f800ff027b82 */ /* 0x000e240000000a00 */
[----:B0-----:R-:W5:Y:S02]  /*5d30*/  LDG.E.64 R2, desc[UR10][R2.64] ;  /* 0x0000000a02027981 */ /* 0x001f64000c1e1b00 */
.L_x_107:
[----:B-----5:R-:W-:-:S04]  /*5d40*/  IADD3 R2, P0, PT, R0, R2, RZ ;  /* 0x0000000200027210 */ /* 0x020fc80007f1e0ff */
[----:B------:R-:W-:-:S05]  /*5d50*/  LEA.HI.X.SX32 R3, R0, R3, 0x1, P0 ;  /* 0x0000000300037211 */ /* 0x000fca00000f0eff */
[----:B-1----:R-:W-:Y:S01]  /*5d60*/  STG.E.64 desc[UR10][R4.64], R2 ;  /* 0x0000000204007986 */ /* 0x002fe2000c101b0a */
[----:B------:R-:W-:Y:S05]  /*5d70*/  EXIT ;  /* 0x000000000000794d */ /* 0x000fea0003800000 */
.L_x_106:
[----:B------:R-:W0:Y:S01]  /*5d80*/  LDCU.U8 UR4, c[0x0][0x3c8] ;  /* 0x00007900ff0477ac */ /* 0x000e220008000000 */
[----:B-1---5:R-:W1:Y:S01]  /*5d90*/  LDC.64 R4, c[0x0][0x3e8] ;  /* 0x0000fa00ff047b82 */ /* 0x022e620000000a00 */
[----:B------:R-:W-:Y:S01]  /*5da0*/  CS2R R2, SRZ ;  /* 0x0000000000027805 */ /* 0x000fe2000001ff00 */
[----:B0-----:R-:W-:-:S09]  /*5db0*/  UISETP.NE.AND UP0, UPT, UR4, URZ, UPT ;  /* 0x000000ff0400728c */ /* 0x001fd2000bf05270 */
[----:B------:R-:W-:Y:S05]  /*5dc0*/  BRA.U UP0, `(.L_x_108) ;  /* 0x0000000100087547 */ /* 0x000fea000b800000 */
[----:B------:R-:W0:Y:S02]  /*5dd0*/  LDC.64 R2, c[0x0][0x3e0] ;  /* 0x0000f800ff027b82 */ /* 0x000e240000000a00 */
[----:B0-----:R-:W5:Y:S02]  /*5de0*/  LDG.E.64 R2, desc[UR10][R2.64] ;  /* 0x0000000a02027981 */ /* 0x001f64000c1e1b00 */
.L_x_108:
[----:B-----5:R-:W-:-:S04]  /*5df0*/  IADD3 R2, P0, PT, R0, R2, RZ ;  /* 0x0000000200027210 */ /* 0x020fc80007f1e0ff */
[----:B------:R-:W-:-:S05]  /*5e00*/  LEA.HI.X.SX32 R3, R0, R3, 0x1, P0 ;  /* 0x0000000300037211 */ /* 0x000fca00000f0eff */
[----:B-1----:R-:W-:Y:S01]  /*5e10*/  STG.E.64 desc[UR10][R4.64], R2 ;  /* 0x0000000204007986 */ /* 0x002fe2000c101b0a */
[----:B------:R-:W-:Y:S05]  /*5e20*/  EXIT ;  /* 0x000000000000794d */ /* 0x000fea0003800000 */
.L_x_22:
[----:B------:R-:W-:Y:S01]  /*5e30*/  BSSY B0, `(.L_x_109) ;  /* 0x0000006000007945 */ /* 0x000fe20003800000 */
[----:B------:R-:W-:Y:S01]  /*5e40*/  PLOP3.LUT P0, PT, P0, PT, PT, 0x8, 0x80 ;  /* 0x000000000080781c */ /* 0x000fe2000070e170 */
[----:B------:R-:W-:-:S12]  /*5e50*/  IMAD.MOV.U32 R0, RZ, RZ, -0x1 ;  /* 0xffffffffff007424 */ /* 0x000fd800078e00ff */
[----:B------:R-:W-:Y:S05]  /*5e60*/  WARPSYNC.COLLECTIVE R0, `(.L_x_110) ;  /* 0x0000000000087348 */ /* 0x000fea0003c00000 */
[----:B------:R-:W-:Y:S01]  /*5e70*/  VOTE.ANY P0, P0 ;  /* 0x0000000000ff7806 */ /* 0x000fe20000000100 */
[----:B------:R-:W-:-:S12]  /*5e80*/  ENDCOLLECTIVE ;  /* 0x000000000000791b */ /* 0x000fd80003800000 */
.L_x_110:
[----:B------:R-:W-:Y:S05]  /*5e90*/  BSYNC B0 ;  /* 0x0000000000007941 */ /* 0x000fea0003800000 */
.L_x_109:
[----:B------:R-:W-:Y:S05]  /*5ea0*/  BRA `(.L_x_111) ;  /* 0xffffffb800807947 */ /* 0x000fea000383ffff */
.L_x_26:
[----:B------:R-:W-:Y:S01]  /*5eb0*/  BSSY B0, `(.L_x_112) ;  /* 0x0000006000007945 */ /* 0x000fe20003800000 */
[----:B------:R-:W-:Y:S01]  /*5ec0*/  PLOP3.LUT P0, PT, P0, PT, PT, 0x8, 0x80 ;  /* 0x000000000080781c */ /* 0x000fe2000070e170 */
[----:B------:R-:W-:-:S12]  /*5ed0*/  IMAD.MOV.U32 R0, RZ, RZ, -0x1 ;  /* 0xffffffffff007424 */ /* 0x000fd800078e00ff */
[----:B------:R-:W-:Y:S05]  /*5ee0*/  WARPSYNC.COLLECTIVE R0, `(.L_x_113) ;  /* 0x0000000000087348 */ /* 0x000fea0003c00000 */
[----:B------:R-:W-:Y:S01]  /*5ef0*/  VOTE.ANY P0, P0 ;  /* 0x0000000000ff7806 */ /* 0x000fe20000000100 */
[----:B------:R-:W-:-:S12]  /*5f00*/  ENDCOLLECTIVE ;  /* 0x000000000000791b */ /* 0x000fd80003800000 */
.L_x_113:
[----:B------:R-:W-:Y:S05]  /*5f10*/  BSYNC B0 ;  /* 0x0000000000007941 */ /* 0x000fea0003800000 */
.L_x_112:
[----:B------:R-:W-:Y:S05]  /*5f20*/  BRA `(.L_x_114) ;  /* 0xffffffb800947947 */ /* 0x000fea000383ffff */
.L_x_28:
[----:B------:R-:W0:Y:S01]  /*5f30*/  S2R R28, SR_GEMASK ;  /* 0x00000000001c7919 */ /* 0x000e220000003c00 */
[----:B------:R-:W-:Y:S01]  /*5f40*/  BSSY B0, `(.L_x_115) ;  /* 0x0000007000007945 */ /* 0x000fe20003800000 */
[----:B------:R-:W-:Y:S01]  /*5f50*/  ISETP.NE.AND P0, PT, R18, 0x65, PT ;  /* 0x000000651200780c */ /* 0x000fe20003f05270 */
[----:B------:R-:W-:Y:S01]  /*5f60*/  IMAD.MOV.U32 R0, RZ, RZ, -0x1 ;  /* 0xffffffffff007424 */ /* 0x000fe200078e00ff */
[----:B------:R-:W-:-:S13]  /*5f70*/  PLOP3.LUT P2, PT, P2, PT, PT, 0x8, 0x80 ;  /* 0x000000000080781c */ /* 0x000fda000174e170 */
[----:B0-----:R-:W-:Y:S05]  /*5f80*/  WARPSYNC.COLLECTIVE R0, `(.L_x_116) ;  /* 0x0000000000087348 */ /* 0x001fea0003c00000 */
[----:B------:R-:W-:Y:S01]  /*5f90*/  VOTE.ANY R0, PT, P2 ;  /* 0x0000000000007806 */ /* 0x000fe200010e0100 */
[----:B0-----:R-:W-:Y:S06]  /*5fa0*/  ENDCOLLECTIVE ;  /* 0x000000000000791b */ /* 0x001fec0003800000 */
.L_x_116:
[----:B------:R-:W-:Y:S05]  /*5fb0*/  BSYNC B0 ;  /* 0x0000000000007941 */ /* 0x000fea0003800000 */
.L_x_115:
[----:B------:R-:W-:Y:S01]  /*5fc0*/  LOP3.LUT R0, R0, 0x80000000, R28, 0xec, !PT ;  /* 0x8000000000007812 */ /* 0x000fe200078eec1c */
[----:B------:R-:W-:-:S04]  /*5fd0*/  IMAD.MOV.U32 R13, RZ, RZ, R19 ;  /* 0x000000ffff0d7224 */ /* 0x000fc800078e0013 */
[----:B------:R-:W-:-:S05]  /*5fe0*/  VIADD R3, R0, 0xffffffff ;  /* 0xffffffff00037836 */ /* 0x000fca0000000000 */
[----:B------:R-:W-:Y:S01]  /*5ff0*/  LOP3.LUT R18, R0, R3, RZ, 0xc, !PT ;  /* 0x0000000300127212 */ /* 0x000fe200078e0cff */
[----:B------:R-:W-:Y:S02]  /*6000*/  IMAD.MOV.U32 R3, RZ, RZ, 0x1 ;  /* 0x00000001ff037424 */ /* 0x000fe400078e00ff */
[----:B------:R-:W-:Y:S01]  /*6010*/  IMAD.MOV.U32 R0, RZ, RZ, -0x1 ;  /* 0xffffffffff007424 */ /* 0x000fe200078e00ff */
[----:B------:R0:W1:Y:S06]  /*6020*/  POPC R2, R18 ;  /* 0x0000001200027309 */ /* 0x00006c0000000000 */
[----:B01----:R-:W-:Y:S05]  /*6030*/  WARPSYNC.COLLECTIVE R0, `(.L_x_117) ;  /* 0x0000000000087348 */ /* 0x003fea0003c00000 */
[----:B-1----:R1:W2:Y:S02]  /*6040*/  SHFL.DOWN P2, R15, R13, R3, R2 ;  /* 0x080000030d0f7389 */ /* 0x0022a40000040002 */
[----:B012---:R-:W-:Y:S05]  /*6050*/  ENDCOLLECTIVE ;  /* 0x000000000000791b */ /* 0x007fea0003800000 */
.L_x_117:
[----:B------:R-:W-:Y:S01]  /*6060*/  IMAD.MOV.U32 R3, RZ, RZ, 0x2 ;  /* 0x00000002ff037424 */ /* 0x000fe200078e00ff */
[----:B------:R-:W-:-:S04]  /*6070*/  ISETP.GE.AND P2, PT, R25, R2, PT ;  /* 0x000000021900720c */ /* 0x000fc80003f46270 */
[----:B------:R-:W-:Y:S01]  /*6080*/  SEL R20, R15, RZ, !P2 ;  /* 0x000000ff0f147207 */ /* 0x000fe20005000000 */
[----:B------:R-:W-:-:S04]  /*6090*/  VIADD R15, R25, 0x2 ;  /* 0x00000002190f7836 */ /* 0x000fc80000000000 */
[----:B------:R-:W-:Y:S01]  /*60a0*/  IMAD.IADD R23, R20, 0x1, R19 ;  /* 0x0000000114177824 */ /* 0x000fe200078e0213 */
[----:B------:R-:W-:-:S03]  /*60b0*/  ISETP.GT.AND P3, PT, R15, R2, PT ;  /* 0x000000020f00720c */ /* 0x000fc60003f64270 */
[----:B------:R-:W-:-:S10]  /*60c0*/  IMAD.MOV.U32 R13, RZ, RZ, R23 ;  /* 0x000000ffff0d7224 */ /* 0x000fd400078e0017 */
[----:B------:R-:W-:Y:S05]  /*60d0*/  WARPSYNC.COLLECTIVE R0, `(.L_x_118) ;  /* 0x0000000000087348 */ /* 0x000fea0003c00000 */
[----:B------:R0:W1:Y:S02]  /*60e0*/  SHFL.DOWN P2, R15, R13, R3, R2 ;  /* 0x080000030d0f7389 */ /* 0x0000640000040002 */
[----:B01----:R-:W-:Y:S05]  /*60f0*/  ENDCOLLECTIVE ;  /* 0x000000000000791b */ /* 0x003fea0003800000 */
.L_x_118:
[----:B------:R-:W-:Y:S01]  /*6100*/  IMAD.MOV.U32 R3, RZ, RZ, 0x4 ;  /* 0x00000004ff037424 */ /* 0x000fe200078e00ff */
[----:B------:R-:W-:Y:S01]  /*6110*/  SEL R18, R15, RZ, !P3 ;  /* 0x000000ff0f127207 */ /* 0x000fe20005800000 */
[----:B------:R-:W-:-:S04]  /*6120*/  VIADD R15, R25, 0x4 ;  /* 0x00000004190f7836 */ /* 0x000fc80000000000 */
[----:B------:R-:W-:Y:S01]  /*6130*/  IMAD.IADD R29, R23, 0x1, R18 ;  /* 0x00000001171d7824 */ /* 0x000fe200078e0212 */
[----:B------:R-:W-:Y:S01]  /*6140*/  ISETP.GT.AND P3, PT, R15, R2, PT ;  /* 0x000000020f00720c */ /* 0x000fe20003f64270 */
[----:B------:R-:W-:Y:S02]  /*6150*/  VIADD R23, R25, 0x10 ;  /* 0x0000001019177836 */ /* 0x000fe40000000000 */
[----:B------:R-:W-:-:S10]  /*6160*/  IMAD.MOV.U32 R13, RZ, RZ, R29 ;  /* 0x000000ffff0d7224 */ /* 0x000fd400078e001d */
[----:B------:R-:W-:Y:S05]  /*6170*/  WARPSYNC.COLLECTIVE R0, `(.L_x_119) ;  /* 0x0000000000087348 */ /* 0x000fea0003c00000 */
[----:B------:R0:W1:Y:S02]  /*6180*/  SHFL.DOWN P2, R15, R13, R3, R2 ;  /* 0x080000030d0f7389 */ /* 0x0000640000040002 */
[----:B01----:R-:W-:Y:S05]  /*6190*/  ENDCOLLECTIVE ;  /* 0x000000000000791b */ /* 0x003fea0003800000 */
.L_x_119:
[----:B------:R-:W-:Y:S01]  /*61a0*/  IMAD.MOV.U32 R3, RZ, RZ, 0x8 ;  /* 0x00000008ff037424 */ /* 0x000fe200078e00ff */
        /* <DEDUP_REMOVED lines=8> */
.L_x_120:
[----:B------:R-:W-:Y:S01]  /*6230*/  IMAD.MOV.U32 R3, RZ, RZ, 0x10 ;  /* 0x00000010ff037424 */ /* 0x000fe200078e00ff */
[----:B------:R-:W-:-:S05]  /*6240*/  SEL R15, R15, RZ, !P3 ;  /* 0x000000ff0f0f7207 */ /* 0x000fca0005800000 */
[----:B------:R-:W-:-:S04]  /*6250*/  IMAD.IADD R19, R20, 0x1, R15 ;  /* 0x0000000114137824 */ /* 0x000fc800078e020f */
[----:B------:R-:W-:-:S07]  /*6260*/  IMAD.MOV.U32 R13, RZ, RZ, R19 ;  /* 0x000000ffff0d7224 */ /* 0x000fce00078e0013 */
[----:B------:R-:W-:Y:S05]  /*6270*/  WARPSYNC.COLLECTIVE R0, `(.L_x_121) ;  /* 0x0000000000087348 */ /* 0x000fea0003c00000 */
[----:B------:R0:W1:Y:S02]  /*6280*/  SHFL.DOWN P2, R15, R13, R3, R2 ;  /* 0x080000030d0f7389 */ /* 0x0000640000040002 */
[----:B01----:R-:W-:Y:S05]  /*6290*/  ENDCOLLECTIVE ;  /* 0x000000000000791b */ /* 0x003fea0003800000 */
.L_x_121:
[----:B------:R-:W-:Y:S05]  /*62a0*/  WARPSYNC.COLLECTIVE R0, `(.L_x_122) ;  /* 0x0000000000087348 */ /* 0x000fea0003c00000 */
[----:B------:R-:W-:Y:S01]  /*62b0*/  VOTE.ALL P0, P0 ;  /* 0x0000000000ff7806 */ /* 0x000fe20000000000 */
[----:B------:R-:W-:-:S12]  /*62c0*/  ENDCOLLECTIVE ;  /* 0x000000000000791b */ /* 0x000fd80003800000 */
.L_x_122:
[----:B------:R-:W-:Y:S02]  /*62d0*/  ISETP.GT.AND P2, PT, R23, R2, PT ;  /* 0x000000021700720c */ /* 0x000fe40003f44270 */
[----:B------:R-:W0:Y:S02]  /*62e0*/  LDC.64 R22, c[0x0][0x3b0] ;  /* 0x0000ec00ff167b82 */ /* 0x000e240000000a00 */
[----:B------:R-:W-:-:S05]  /*62f0*/  SEL R20, R15, RZ, !P2 ;  /* 0x000000ff0f147207 */ /* 0x000fca0005000000 */
[----:B------:R-:W-:Y:S01]  /*6300*/  IMAD.IADD R20, R19, 0x1, R20 ;  /* 0x0000000113147824 */ /* 0x000fe200078e0214 */
[----:B0-----:R-:W-:-:S05]  /*6310*/  IADD3 R22, P2, PT, R22, 0x100, RZ ;  /* 0x0000010016167810 */ /* 0x001fca0007f5e0ff */
[----:B------:R-:W-:Y:S01]  /*6320*/  IMAD.X R23, RZ, RZ, R23, P2 ;  /* 0x000000ffff177224 */ /* 0x000fe200010e0617 */
[----:B------:R-:W-:Y:S07]  /*6330*/  BRA `(.L_x_123) ;  /* 0xffffffb800447947 */ /* 0x000fee000383ffff */
.L_x_30:
[----:B------:R-:W-:Y:S01]  /*6340*/  BSSY B0, `(.L_x_124) ;  /* 0x0000006000007945 */ /* 0x000fe20003800000 */
[----:B------:R-:W-:Y:S01]  /*6350*/  PLOP3.LUT P0, PT, P0, PT, PT, 0x8, 0x80 ;  /* 0x000000000080781c */ /* 0x000fe2000070e170 */
[----:B------:R-:W-:-:S12]  /*6360*/  IMAD.MOV.U32 R0, RZ, RZ, -0x1 ;  /* 0xffffffffff007424 */ /* 0x000fd800078e00ff */
[----:B------:R-:W-:Y:S05]  /*6370*/  WARPSYNC.COLLECTIVE R0, `(.L_x_125) ;  /* 0x0000000000087348 */ /* 0x000fea0003c00000 */
[----:B------:R-:W-:Y:S01]  /*6380*/  VOTE.ANY P0, P0 ;  /* 0x0000000000ff7806 */ /* 0x000fe20000000100 */
[----:B------:R-:W-:-:S12]  /*6390*/  ENDCOLLECTIVE ;  /* 0x000000000000791b */ /* 0x000fd80003800000 */
.L_x_125:
[----:B------:R-:W-:Y:S05]  /*63a0*/  BSYNC B0 ;  /* 0x0000000000007941 */ /* 0x000fea0003800000 */
.L_x_124:
[----:B------:R-:W-:Y:S05]  /*63b0*/  BRA `(.L_x_126) ;  /* 0xffffffb800507947 */ /* 0x000fea000383ffff */
.L_x_34:
[----:B------:R-:W-:Y:S01]  /*63c0*/  BSSY B0, `(.L_x_127) ;  /* 0x0000006000007945 */ /* 0x000fe20003800000 */
[----:B------:R-:W-:Y:S01]  /*63d0*/  PLOP3.LUT P0, PT, P0, PT, PT, 0x8, 0x80 ;  /* 0x000000000080781c */ /* 0x000fe2000070e170 */
[----:B------:R-:W-:-:S12]  /*63e0*/  IMAD.MOV.U32 R0, RZ, RZ, -0x1 ;  /* 0xffffffffff007424 */ /* 0x000fd800078e00ff */
[----:B------:R-:W-:Y:S05]  /*63f0*/  WARPSYNC.COLLECTIVE R0, `(.L_x_128) ;  /* 0x0000000000087348 */ /* 0x000fea0003c00000 */
[----:B------:R-:W-:Y:S01]  /*6400*/  VOTE.ANY P0, P0 ;  /* 0x0000000000ff7806 */ /* 0x000fe20000000100 */
[----:B------:R-:W-:-:S12]  /*6410*/  ENDCOLLECTIVE ;  /* 0x000000000000791b */ /* 0x000fd80003800000 */
.L_x_128:
[----:B------:R-:W-:Y:S05]  /*6420*/  BSYNC B0 ;  /* 0x0000000000007941 */ /* 0x000fea0003800000 */
.L_x_127:
[----:B------:R-:W-:Y:S05]  /*6430*/  BRA `(.L_x_129) ;  /* 0xffffffb800647947 */ /* 0x000fea000383ffff */
.L_x_36:
[----:B------:R-:W-:Y:S01]  /*6440*/  BSSY B0, `(.L_x_130) ;  /* 0x0000006000007945 */ /* 0x000fe20003800000 */
[----:B------:R-:W-:Y:S01]  /*6450*/  PLOP3.LUT P2, PT, P0, PT, PT, 0x8, 0x80 ;  /* 0x000000000080781c */ /* 0x000fe2000074e170 */
[----:B------:R-:W-:-:S12]  /*6460*/  IMAD.MOV.U32 R0, RZ, RZ, -0x1 ;  /* 0xffffffffff007424 */ /* 0x000fd800078e00ff */
[----:B------:R-:W-:Y:S05]  /*6470*/  WARPSYNC.COLLECTIVE R0, `(.L_x_131) ;  /* 0x0000000000087348 */ /* 0x000fea0003c00000 */
[----:B------:R-:W-:Y:S01]  /*6480*/  VOTE.ANY R0, PT, P2 ;  /* 0x0000000000007806 */ /* 0x000fe200010e0100 */
[----:B------:R-:W-:Y:S06]  /*6490*/  ENDCOLLECTIVE ;  /* 0x000000000000791b */ /* 0x000fec0003800000 */
.L_x_131:
[----:B------:R-:W-:Y:S05]  /*64a0*/  BSYNC B0 ;  /* 0x0000000000007941 */ /* 0x000fea0003800000 */
.L_x_130:
[----:B------:R-:W-:Y:S01]  /*64b0*/  LOP3.LUT R0, R0, 0x80000000, R28, 0xec, !PT ;  /* 0x8000000000007812 */ /* 0x000fe200078eec1c */
[----:B------:R-:W-:Y:S02]  /*64c0*/  IMAD.MOV.U32 R13, RZ, RZ, R19 ;  /* 0x000000ffff0d7224 */ /* 0x000fe400078e0013 */
[----:B------:R-:W-:Y:S02]  /*64d0*/  VIADD R24, R24, 0xffffffe0 ;  /* 0xffffffe018187836 */ /* 0x000fe40000000000 */
[----:B------:R-:W-:-:S05]  /*64e0*/  VIADD R3, R0, 0xffffffff ;  /* 0xffffffff00037836 */ /* 0x000fca0000000000 */
[----:B------:R-:W-:Y:S01]  /*64f0*/  LOP3.LUT R3, R0, R3, RZ, 0xc, !PT ;  /* 0x0000000300037212 */ /* 0x000fe200078e0cff */
[----:B------:R-:W-:-:S03]  /*6500*/  IMAD.MOV.U32 R0, RZ, RZ, -0x1 ;  /* 0xffffffffff007424 */ /* 0x000fc600078e00ff */
[----:B------:R0:W1:Y:S02]  /*6510*/  POPC R2, R3 ;  /* 0x0000000300027309 */ /* 0x0000640000000000 */
[----:B0-----:R-:W-:Y:S01]  /*6520*/  IMAD.MOV.U32 R3, RZ, RZ, 0x1 ;  /* 0x00000001ff037424 */ /* 0x001fe200078e00ff */
[----:B-1----:R-:W-:-:S13]  /*6530*/  ISETP.GE.AND P0, PT, R25, R2, PT ;  /* 0x000000021900720c */ /* 0x002fda0003f06270 */
[----:B------:R-:W-:Y:S05]  /*6540*/  WARPSYNC.COLLECTIVE R0, `(.L_x_132) ;  /* 0x0000000000087348 */ /* 0x000fea0003c00000 */
[----:B------:R0:W1:Y:S02]  /*6550*/  SHFL.DOWN P2, R15, R13, R3, R2 ;  /* 0x080000030d0f7389 */ /* 0x0000640000040002 */
[----:B01----:R-:W-:Y:S05]  /*6560*/  ENDCOLLECTIVE ;  /* 0x000000000000791b */ /* 0x003fea0003800000 */
.L_x_132:
[----:B------:R-:W-:Y:S01]  /*6570*/  IMAD.MOV.U32 R3, RZ, RZ, 0x2 ;  /* 0x00000002ff037424 */ /* 0x000fe200078e00ff */
[----:B------:R-:W-:-:S05]  /*6580*/  SEL R15, R15, RZ, !P0 ;  /* 0x000000ff0f0f7207 */ /* 0x000fca0004000000 */
[----:B------:R-:W-:Y:S02]  /*6590*/  IMAD.IADD R29, R15, 0x1, R19 ;  /* 0x000000010f1d7824 */ /* 0x000fe400078e0213 */
[----:B------:R-:W-:Y:S02]  /*65a0*/  VIADD R15, R25, 0x2 ;  /* 0x00000002190f7836 */ /* 0x000fe40000000000 */
[----:B------:R-:W-:-:S03]  /*65b0*/  IMAD.MOV.U32 R13, RZ, RZ, R29 ;  /* 0x000000ffff0d7224 */ /* 0x000fc600078e001d */
[----:B------:R-:W-:-:S13]  /*65c0*/  ISETP.GT.AND P0, PT, R15, R2, PT ;  /* 0x000000020f00720c */ /* 0x000fda0003f04270 */
[----:B------:R-:W-:Y:S05]  /*65d0*/  WARPSYNC.COLLECTIVE R0, `(.L_x_133) ;  /* 0x0000000000087348 */ /* 0x000fea0003c00000 */
[----:B------:R0:W1:Y:S02]  /*65e0*/  SHFL.DOWN P2, R15, R13, R3, R2 ;  /* 0x080000030d0f7389 */ /* 0x0000640000040002 */
[----:B01----:R-:W-:Y:S05]  /*65f0*/  ENDCOLLECTIVE ;  /* 0x000000000000791b */ /* 0x003fea0003800000 */
.L_x_133:
[----:B------:R-:W-:Y:S01]  /*6600*/  IMAD.MOV.U32 R3, RZ, RZ, 0x4 ;  /* 0x00000004ff037424 */ /* 0x000fe200078e00ff */
[----:B------:R-:W-:-:S05]  /*6610*/  SEL R15, R15, RZ, !P0 ;  /* 0x000000ff0f0f7207 */ /* 0x000fca0004000000 */
[----:B------:R-:W-:Y:S02]  /*6620*/  IMAD.IADD R13, R29, 0x1, R15 ;  /* 0x000000011d0d7824 */ /* 0x000fe400078e020f */
[----:B------:R-:W-:-:S05]  /*6630*/  VIADD R15, R25, 0x4 ;  /* 0x00000004190f7836 */ /* 0x000fca0000000000 */
[----:B------:R-:W-:-:S13]  /*6640*/  ISETP.GT.AND P0, PT, R15, R2, PT ;  /* 0x000000020f00720c */ /* 0x000fda0003f04270 */
[----:B------:R-:W-:Y:S05]  /*6650*/  WARPSYNC.COLLECTIVE R0, `(.L_x_134) ;  /* 0x0000000000087348 */ /* 0x000fea0003c00000 */
[----:B------:R0:W1:Y:S02]  /*6660*/  SHFL.DOWN P2, R15, R13, R3, R2 ;  /* 0x080000030d0f7389 */ /* 0x0000640000040002 */
[----:B01----:R-:W-:Y:S05]  /*6670*/  ENDCOLLECTIVE ;  /* 0x000000000000791b */ /* 0x003fea0003800000 */
.L_x_134:
        /* <DEDUP_REMOVED lines=9> */
.L_x_135:
        /* <DEDUP_REMOVED lines=9> */
.L_x_136:
[----:B------:R-:W-:Y:S02]  /*67a0*/  SEL R15, R15, RZ, !P0 ;  /* 0x000000ff0f0f7207 */ /* 0x000fe40004000000 */
[----:B------:R-:W-:Y:S02]  /*67b0*/  ISETP.NE.AND P0, PT, R18, 0x65, PT ;  /* 0x000000651200780c */ /* 0x000fe40003f05270 */
[----:B------:R-:W-:-:S11]  /*67c0*/  IADD3 R20, PT, PT, R29, R15, R20 ;  /* 0x0000000f1d147210 */ /* 0x000fd60007ffe014 */
[----:B------:R-:W-:Y:S05]  /*67d0*/  WARPSYNC.COLLECTIVE R0, `(.L_x_137) ;  /* 0x0000000000087348 */ /* 0x000fea0003c00000 */
[----:B------:R-:W-:Y:S01]  /*67e0*/  VOTE.ALL P0, P0 ;  /* 0x0000000000ff7806 */ /* 0x000fe20000000000 */
[----:B------:R-:W-:-:S12]  /*67f0*/  ENDCOLLECTIVE ;  /* 0x000000000000791b */ /* 0x000fd80003800000 */
.L_x_137:
[----:B------:R-:W-:Y:S05]  /*6800*/  BRA `(.L_x_138) ;  /* 0xffffffb800007947 */ /* 0x000fea000383ffff */
.L_x_81:
[----:B------:R-:W-:Y:S01]  /*6810*/  BSSY B1, `(.L_x_139) ;  /* 0x0000006000017945 */ /* 0x000fe20003800000 */
[----:B------:R-:W-:Y:S01]  /*6820*/  PLOP3.LUT P0, PT, P0, PT, PT, 0x8, 0x80 ;  /* 0x000000000080781c */ /* 0x000fe2000070e170 */
[----:B------:R-:W-:-:S12]  /*6830*/  IMAD.MOV.U32 R0, RZ, RZ, -0x1 ;  /* 0xffffffffff007424 */ /* 0x000fd800078e00ff */
[----:B-----5:R-:W-:Y:S05]  /*6840*/  WARPSYNC.COLLECTIVE R0, `(.L_x_140) ;  /* 0x0000000000087348 */ /* 0x020fea0003c00000 */
[----:B------:R-:W-:Y:S01]  /*6850*/  VOTE.ANY P0, P0 ;  /* 0x0000000000ff7806 */ /* 0x000fe20000000100 */
[----:B-----5:R-:W-:-:S12]  /*6860*/  ENDCOLLECTIVE ;  /* 0x000000000000791b */ /* 0x020fd80003800000 */
.L_x_140:
[----:B------:R-:W-:Y:S05]  /*6870*/  BSYNC B1 ;  /* 0x0000000000017941 */ /* 0x000fea0003800000 */
.L_x_139:
[----:B------:R-:W-:Y:S05]  /*6880*/  BRA `(.L_x_141) ;  /* 0xffffffdc00ec7947 */ /* 0x000fea000383ffff */
.L_x_85:
[----:B------:R-:W-:Y:S01]  /*6890*/  BSSY B1, `(.L_x_142) ;  /* 0x0000006000017945 */ /* 0x000fe20003800000 */
[----:B------:R-:W-:Y:S01]  /*68a0*/  PLOP3.LUT P0, PT, P0, PT, PT, 0x8, 0x80 ;  /* 0x000000000080781c */ /* 0x000fe2000070e170 */
[----:B------:R-:W-:-:S12]  /*68b0*/  IMAD.MOV.U32 R0, RZ, RZ, -0x1 ;  /* 0xffffffffff007424 */ /* 0x000fd800078e00ff */
[----:B-----5:R-:W-:Y:S05]  /*68c0*/  WARPSYNC.COLLECTIVE R0, `(.L_x_143) ;  /* 0x0000000000087348 */ /* 0x020fea0003c00000 */
[----:B------:R-:W-:Y:S01]  /*68d0*/  VOTE.ANY P0, P0 ;  /* 0x0000000000ff7806 */ /* 0x000fe20000000100 */
[----:B-----5:R-:W-:-:S12]  /*68e0*/  ENDCOLLECTIVE ;  /* 0x000000000000791b */ /* 0x020fd80003800000 */
.L_x_143:
[----:B------:R-:W-:Y:S05]  /*68f0*/  BSYNC B1 ;  /* 0x0000000000017941 */ /* 0x000fea0003800000 */
.L_x_142:
[----:B------:R-:W-:Y:S05]  /*6900*/  BRA `(.L_x_144) ;  /* 0xffffffe000007947 */ /* 0x000fea000383ffff */
.L_x_87:
[----:B------:R-:W0:Y:S01]  /*6910*/  S2R R2, SR_GEMASK ;  /* 0x0000000000027919 */ /* 0x000e220000003c00 */
[----:B------:R-:W-:Y:S01]  /*6920*/  BSSY B1, `(.L_x_145) ;  /* 0x0000007000017945 */ /* 0x000fe20003800000 */
[----:B------:R-:W-:Y:S01]  /*6930*/  ISETP.NE.AND P0, PT, R6, 0x65, PT ;  /* 0x000000650600780c */ /* 0x000fe20003f05270 */
[----:B------:R-:W-:Y:S01]  /*6940*/  IMAD.MOV.U32 R0, RZ, RZ, -0x1 ;  /* 0xffffffffff007424 */ /* 0x000fe200078e00ff */
[----:B------:R-:W-:-:S13]  /*6950*/  PLOP3.LUT P2, PT, P2, PT, PT, 0x8, 0x80 ;  /* 0x000000000080781c */ /* 0x000fda000174e170 */
[----:B0----5:R-:W-:Y:S05]  /*6960*/  WARPSYNC.COLLECTIVE R0, `(.L_x_146) ;  /* 0x0000000000087348 */ /* 0x021fea0003c00000 */
[----:B------:R-:W-:Y:S01]  /*6970*/  VOTE.ANY R0, PT, P2 ;  /* 0x0000000000007806 */ /* 0x000fe200010e0100 */
[----:B0----5:R-:W-:Y:S06]  /*6980*/  ENDCOLLECTIVE ;  /* 0x000000000000791b */ /* 0x021fec0003800000 */
.L_x_146:
[----:B------:R-:W-:Y:S05]  /*6990*/  BSYNC B1 ;  /* 0x0000000000017941 */ /* 0x000fea0003800000 */
.L_x_145:
[----:B------:R-:W-:Y:S01]  /*69a0*/  LOP3.LUT R0, R0, 0x80000000, R2, 0xec, !PT ;  /* 0x8000000000007812 */ /* 0x000fe200078eec02 */
[----:B------:R-:W-:Y:S02]  /*69b0*/  IMAD.MOV.U32 R13, RZ, RZ, R7 ;  /* 0x000000ffff0d7224 */ /* 0x000fe400078e0007 */
[----:B------:R-:W-:Y:S02]  /*69c0*/  VIADD R20, R29, 0x2 ;  /* 0x000000021d147836 */ /* 0x000fe40000000000 */
[----:B------:R-:W-:-:S05]  /*69d0*/  VIADD R3, R0, 0xffffffff ;  /* 0xffffffff00037836 */ /* 0x000fca0000000000 */
[----:B------:R-:W-:Y:S01]  /*69e0*/  LOP3.LUT R21, R0, R3, RZ, 0xc, !PT ;  /* 0x0000000300157212 */ /* 0x000fe200078e0cff */
[----:B------:R-:W-:Y:S02]  /*69f0*/  IMAD.MOV.U32 R3, RZ, RZ, 0x1 ;  /* 0x00000001ff037424 */ /* 0x000fe400078e00ff */
[----:B------:R-:W-:-:S03]  /*6a00*/  IMAD.MOV.U32 R0, RZ, RZ, -0x1 ;  /* 0xffffffffff007424 */ /* 0x000fc600078e00ff */
[----:B------:R-:W0:Y:S02]  /*6a10*/  POPC R21, R21 ;  /* 0x0000001500157309 */ /* 0x000e240000000000 */
[----:B0-----:R-:W-:-:S07]  /*6a20*/  IMAD.MOV.U32 R2, RZ, RZ, R21 ;  /* 0x000000ffff027224 */ /* 0x001fce00078e0015 */
[----:B------:R-:W-:Y:S05]  /*6a30*/  WARPSYNC.COLLECTIVE R0, `(.L_x_147) ;  /* 0x0000000000087348 */ /* 0x000fea0003c00000 */
[----:B------:R0:W1:Y:S02]  /*6a40*/  SHFL.DOWN P2, R15, R13, R3, R2 ;  /* 0x080000030d0f7389 */ /* 0x0000640000040002 */
[----:B01----:R-:W-:Y:S05]  /*6a50*/  ENDCOLLECTIVE ;  /* 0x000000000000791b */ /* 0x003fea0003800000 */
.L_x_147:
[----:B------:R-:W-:Y:S01]  /*6a60*/  IMAD.MOV.U32 R3, RZ, RZ, 0x2 ;  /* 0x00000002ff037424 */ /* 0x000fe200078e00ff */
[----:B------:R-:W-:-:S04]  /*6a70*/  ISETP.GE.AND P2, PT, R29, R21, PT ;  /* 0x000000151d00720c */ /* 0x000fc80003f46270 */
[----:B------:R-:W-:-:S05]  /*6a80*/  SEL R6, R15, RZ, !P2 ;  /* 0x000000ff0f067207 */ /* 0x000fca0005000000 */
[----:B------:R-:W-:Y:S02]  /*6a90*/  IMAD.IADD R23, R6, 0x1, R7 ;  /* 0x0000000106177824 */ /* 0x000fe400078e0207 */
[----:B------:R-:W-:Y:S02]  /*6aa0*/  VIADD R6, R29, 0x4 ;  /* 0x000000041d067836 */ /* 0x000fe40000000000 */
[----:B------:R-:W-:-:S03]  /*6ab0*/  IMAD.MOV.U32 R13, RZ, RZ, R23 ;  /* 0x000000ffff0d7224 */ /* 0x000fc600078e0017 */
[----:B------:R-:W-:Y:S01]  /*6ac0*/  ISETP.GT.AND P3, PT, R6, R21, PT ;  /* 0x000000150600720c */ /* 0x000fe20003f64270 */
[----:B------:R-:W-:-:S12]  /*6ad0*/  VIADD R6, R29, 0x8 ;  /* 0x000000081d067836 */ /* 0x000fd80000000000 */
[----:B------:R-:W-:Y:S05]  /*6ae0*/  WARPSYNC.COLLECTIVE R0, `(.L_x_148) ;  /* 0x0000000000087348 */ /* 0x000fea0003c00000 */
[----:B------:R0:W1:Y:S02]  /*6af0*/  SHFL.DOWN P2, R15, R13, R3, R2 ;  /* 0x080000030d0f7389 */ /* 0x0000640000040002 */
[----:B01----:R-:W-:Y:S05]  /*6b00*/  ENDCOLLECTIVE ;  /* 0x000000000000791b */ /* 0x003fea0003800000 */
.L_x_148:
[----:B------:R-:W-:Y:S01]  /*6b10*/  IMAD.MOV.U32 R3, RZ, RZ, 0x4 ;  /* 0x00000004ff037424 */ /* 0x000fe200078e00ff */
[----:B------:R-:W-:-:S04]  /*6b20*/  ISETP.GT.AND P2, PT, R20, R21, PT ;  /* 0x000000151400720c */ /* 0x000fc80003f44270 */
[----:B------:R-:W-:-:S05]  /*6b30*/  SEL R22, R15, RZ, !P2 ;  /* 0x000000ff0f167207 */ /* 0x000fca0005000000 */
[----:B------:R-:W-:-:S04]  /*6b40*/  IMAD.IADD R22, R23, 0x1, R22 ;  /* 0x0000000117167824 */ /* 0x000fc800078e0216 */
[----:B------:R-:W-:-:S07]  /*6b50*/  IMAD.MOV.U32 R13, RZ, RZ, R22 ;  /* 0x000000ffff0d7224 */ /* 0x000fce00078e0016 */
[----:B------:R-:W-:Y:S05]  /*6b60*/  WARPSYNC.COLLECTIVE R0, `(.L_x_149) ;  /* 0x0000000000087348 */ /* 0x000fea0003c00000 */
[----:B------:R0:W1:Y:S02]  /*6b70*/  SHFL.DOWN P2, R15, R13, R3, R2 ;  /* 0x080000030d0f7389 */ /* 0x0000640000040002 */
[----:B01----:R-:W-:Y:S05]  /*6b80*/  ENDCOLLECTIVE ;  /* 0x000000000000791b */ /* 0x003fea0003800000 */
.L_x_149:
[----:B------:R-:W-:Y:S01]  /*6b90*/  IMAD.MOV.U32 R3, RZ, RZ, 0x8 ;  /* 0x00000008ff037424 */ /* 0x000fe200078e00ff */
[----:B------:R-:W-:Y:S02]  /*6ba0*/  SEL R15, R15, RZ, !P3 ;  /* 0x000000ff0f0f7207 */ /* 0x000fe40005800000 */
[----:B------:R-:W-:-:S03]  /*6bb0*/  ISETP.GT.AND P3, PT, R6, R21, PT ;  /* 0x000000150600720c */ /* 0x000fc60003f64270 */
[----:B------:R-:W-:Y:S02]  /*6bc0*/  IMAD.IADD R24, R22, 0x1, R15 ;  /* 0x0000000116187824 */ /* 0x000fe400078e020f */
[----:B------:R-:W-:Y:S02]  /*6bd0*/  VIADD R22, R29, 0x10 ;  /* 0x000000101d167836 */ /* 0x000fe40000000000 */
[----:B------:R-:W-:-:S07]  /*6be0*/  IMAD.MOV.U32 R13, RZ, RZ, R24 ;  /* 0x000000ffff0d7224 */ /* 0x000fce00078e0018 */
[----:B------:R-:W-:Y:S05]  /*6bf0*/  WARPSYNC.COLLECTIVE R0, `(.L_x_150) ;  /* 0x0000000000087348 */ /* 0x000fea0003c00000 */
[----:B------:R0:W1:Y:S02]  /*6c00*/  SHFL.DOWN P2, R15, R13, R3, R2 ;  /* 0x080000030d0f7389 */ /* 0x0000640000040002 */
[----:B01----:R-:W-:Y:S05]  /*6c10*/  ENDCOLLECTIVE ;  /* 0x000000000000791b */ /* 0x003fea0003800000 */
.L_x_150:
[----:B------:R-:W-:Y:S01]  /*6c20*/  IMAD.MOV.U32 R3, RZ, RZ, 0x10 ;  /* 0x00000010ff037424 */ /* 0x000fe200078e00ff */
[----:B------:R-:W-:-:S05]  /*6c30*/  SEL R15, R15, RZ, !P3 ;  /* 0x000000ff0f0f7207 */ /* 0x000fca0005800000 */
[----:B------:R-:W-:-:S04]  /*6c40*/  IMAD.IADD R23, R24, 0x1, R15 ;  /* 0x0000000118177824 */ /* 0x000fc800078e020f */
[----:B------:R-:W-:-:S07]  /*6c50*/  IMAD.MOV.U32 R13, RZ, RZ, R23 ;  /* 0x000000ffff0d7224 */ /* 0x000fce00078e0017 */
[----:B------:R-:W-:Y:S05]  /*6c60*/  WARPSYNC.COLLECTIVE R0, `(.L_x_151) ;  /* 0x0000000000087348 */ /* 0x000fea0003c00000 */
[----:B------:R0:W1:Y:S02]  /*6c70*/  SHFL.DOWN P2, R15, R13, R3, R2 ;  /* 0x080000030d0f7389 */ /* 0x0000640000040002 */
[----:B01----:R-:W-:Y:S05]  /*6c80*/  ENDCOLLECTIVE ;  /* 0x000000000000791b */ /* 0x003fea0003800000 */
.L_x_151:
[----:B------:R-:W-:Y:S05]  /*6c90*/  WARPSYNC.COLLECTIVE R0, `(.L_x_152) ;  /* 0x0000000000087348 */ /* 0x000fea0003c00000 */
[----:B------:R-:W-:Y:S01]  /*6ca0*/  VOTE.ALL P0, P0 ;  /* 0x0000000000ff7806 */ /* 0x000fe20000000000 */
[----:B------:R-:W-:-:S12]  /*6cb0*/  ENDCOLLECTIVE ;  /* 0x000000000000791b */ /* 0x000fd80003800000 */
.L_x_152:
[----:B------:R-:W0:Y:S01]  /*6cc0*/  LDC.64 R2, c[0x0][0x3b0] ;  /* 0x0000ec00ff027b82 */ /* 0x000e220000000a00 */
[----:B------:R-:W-:-:S04]  /*6cd0*/  ISETP.GT.AND P2, PT, R22, R21, PT ;  /* 0x000000151600720c */ /* 0x000fc80003f44270 */
[----:B------:R-:W-:-:S05]  /*6ce0*/  SEL R6, R15, RZ, !P2 ;  /* 0x000000ff0f067207 */ /* 0x000fca0005000000 */
[----:B------:R-:W-:Y:S01]  /*6cf0*/  IMAD.IADD R23, R23, 0x1, R6 ;  /* 0x0000000117177824 */ /* 0x000fe200078e0206 */
[----:B0-----:R-:W-:-:S05]  /*6d00*/  IADD3 R21, P2, PT, R2, 0x100, RZ ;  /* 0x0000010002157810 */ /* 0x001fca0007f5e0ff */
[----:B------:R-:W-:Y:S01]  /*6d10*/  IMAD.X R24, RZ, RZ, R3, P2 ;  /* 0x000000ffff187224 */ /* 0x000fe200010e0603 */
[----:B------:R-:W-:Y:S07]  /*6d20*/  BRA `(.L_x_153) ;  /* 0xffffffdc00947947 */ /* 0x000fee000383ffff */
.L_x_89:
[----:B------:R-:W-:Y:S01]  /*6d30*/  BSSY B1, `(.L_x_154) ;  /* 0x0000006000017945 */ /* 0x000fe20003800000 */
[----:B------:R-:W-:Y:S01]  /*6d40*/  PLOP3.LUT P0, PT, P0, PT, PT, 0x8, 0x80 ;  /* 0x000000000080781c */ /* 0x000fe2000070e170 */
[----:B------:R-:W-:-:S12]  /*6d50*/  IMAD.MOV.U32 R0, RZ, RZ, -0x1 ;  /* 0xffffffffff007424 */ /* 0x000fd800078e00ff */
[----:B-----5:R-:W-:Y:S05]  /*6d60*/  WARPSYNC.COLLECTIVE R0, `(.L_x_155) ;  /* 0x0000000000087348 */ /* 0x020fea0003c00000 */
[----:B------:R-:W-:Y:S01]  /*6d70*/  VOTE.ANY P0, P0 ;  /* 0x0000000000ff7806 */ /* 0x000fe20000000100 */
[----:B-----5:R-:W-:-:S12]  /*6d80*/  ENDCOLLECTIVE ;  /* 0x000000000000791b */ /* 0x020fd80003800000 */
.L_x_155:
[----:B------:R-:W-:Y:S05]  /*6d90*/  BSYNC B1 ;  /* 0x0000000000017941 */ /* 0x000fea0003800000 */
.L_x_154:
[----:B------:R-:W-:Y:S05]  /*6da0*/  BRA `(.L_x_156) ;  /* 0xffffffdc00a07947 */ /* 0x000fea000383ffff */
.L_x_93:
[----:B------:R-:W-:Y:S01]  /*6db0*/  BSSY B1, `(.L_x_157) ;  /* 0x0000006000017945 */ /* 0x000fe20003800000 */
[----:B------:R-:W-:Y:S01]  /*6dc0*/  PLOP3.LUT P0, PT, P0, PT, PT, 0x8, 0x80 ;  /* 0x000000000080781c */ /* 0x000fe2000070e170 */
[----:B------:R-:W-:-:S12]  /*6dd0*/  IMAD.MOV.U32 R0, RZ, RZ, -0x1 ;  /* 0xffffffffff007424 */ /* 0x000fd800078e00ff */
[----:B-----5:R-:W-:Y:S05]  /*6de0*/  WARPSYNC.COLLECTIVE R0, `(.L_x_158) ;  /* 0x0000000000087348 */ /* 0x020fea0003c00000 */
[----:B------:R-:W-:Y:S01]  /*6df0*/  VOTE.ANY P0, P0 ;  /* 0x0000000000ff7806 */ /* 0x000fe20000000100 */
[----:B-----5:R-:W-:-:S12]  /*6e00*/  ENDCOLLECTIVE ;  /* 0x000000000000791b */ /* 0x020fd80003800000 */
.L_x_158:
[----:B------:R-:W-:Y:S05]  /*6e10*/  BSYNC B1 ;  /* 0x0000000000017941 */ /* 0x000fea0003800000 */
.L_x_157:
[----:B------:R-:W-:Y:S05]  /*6e20*/  BRA `(.L_x_159) ;  /* 0xffffffdc00b47947 */ /* 0x000fea000383ffff */
.L_x_95:
[----:B------:R-:W-:Y:S01]  /*6e30*/  BSSY B1, `(.L_x_160) ;  /* 0x0000006000017945 */ /* 0x000fe20003800000 */
[----:B------:R-:W-:Y:S01]  /*6e40*/  PLOP3.LUT P2, PT, P0, PT, PT, 0x8, 0x80 ;  /* 0x000000000080781c */ /* 0x000fe2000074e170 */
[----:B------:R-:W-:-:S12]  /*6e50*/  IMAD.MOV.U32 R0, RZ, RZ, -0x1 ;  /* 0xffffffffff007424 */ /* 0x000fd800078e00ff */
[----:B-----5:R-:W-:Y:S05]  /*6e60*/  WARPSYNC.COLLECTIVE R0, `(.L_x_161) ;  /* 0x0000000000087348 */ /* 0x020fea0003c00000 */
[----:B------:R-:W-:Y:S01]  /*6e70*/  VOTE.ANY R0, PT, P2 ;  /* 0x0000000000007806 */ /* 0x000fe200010e0100 */
[----:B-----5:R-:W-:Y:S06]  /*6e80*/  ENDCOLLECTIVE ;  /* 0x000000000000791b */ /* 0x020fec0003800000 */
.L_x_161:
[----:B------:R-:W-:Y:S05]  /*6e90*/  BSYNC B1 ;  /* 0x0000000000017941 */ /* 0x000fea0003800000 */
.L_x_160:
[----:B------:R-:W0:Y:S01]  /*6ea0*/  S2R R2, SR_GEMASK ;  /* 0x0000000000027919 */ /* 0x000e220000003c00 */
[----:B------:R-:W-:Y:S02]  /*6eb0*/  IMAD.MOV.U32 R13, RZ, RZ, R7 ;  /* 0x000000ffff0d7224 */ /* 0x000fe400078e0007 */
[----:B------:R-:W-:Y:S01]  /*6ec0*/  VIADD R4, R4, 0xffffffe0 ;  /* 0xffffffe004047836 */ /* 0x000fe20000000000 */
[----:B0-----:R-:W-:-:S05]  /*6ed0*/  LOP3.LUT R0, R0, 0x80000000, R2, 0xec, !PT ;  /* 0x8000000000007812 */ /* 0x001fca00078eec02 */
        /* <DEDUP_REMOVED lines=9> */
.L_x_162:
[----:B------:R-:W-:Y:S01]  /*6f70*/  IMAD.MOV.U32 R3, RZ, RZ, 0x2 ;  /* 0x00000002ff037424 */ /* 0x000fe200078e00ff */
[----:B------:R-:W-:Y:S02]  /*6f80*/  SEL R15, R15, RZ, !P0 ;  /* 0x000000ff0f0f7207 */ /* 0x000fe40004000000 */
[----:B------:R-:W-:-:S03]  /*6f90*/  ISETP.GT.AND P0, PT, R20, R2, PT ;  /* 0x000000021400720c */ /* 0x000fc60003f04270 */
[----:B------:R-:W-:-:S04]  /*6fa0*/  IMAD.IADD R7, R15, 0x1, R7 ;  /* 0x000000010f077824 */ /* 0x000fc800078e0207 */
[----:B------:R-:W-:-:S07]  /*6fb0*/  IMAD.MOV.U32 R13, RZ, RZ, R7 ;  /* 0x000000ffff0d7224 */ /* 0x000fce00078e0007 */
[----:B------:R-:W-:Y:S05]  /*6fc0*/  WARPSYNC.COLLECTIVE R0, `(.L_x_163) ;  /* 0x0000000000087348 */ /* 0x000fea0003c00000 */
[----:B------:R0:W1:Y:S02]  /*6fd0*/  SHFL.DOWN P2, R15, R13, R3, R2 ;  /* 0x080000030d0f7389 */ /* 0x0000640000040002 */
[----:B01----:R-:W-:Y:S05]  /*6fe0*/  ENDCOLLECTIVE ;  /* 0x000000000000791b */ /* 0x003fea0003800000 */
.L_x_163:
        /* <DEDUP_REMOVED lines=9> */
.L_x_164:
        /* <DEDUP_REMOVED lines=9> */
.L_x_165:
        /* <DEDUP_REMOVED lines=8> */
.L_x_166:
[----:B------:R-:W-:Y:S02]  /*7190*/  SEL R15, R15, RZ, !P0 ;  /* 0x000000ff0f0f7207 */ /* 0x000fe40004000000 */
[----:B------:R-:W-:Y:S02]  /*71a0*/  ISETP.NE.AND P0, PT, R6, 0x65, PT ;  /* 0x000000650600780c */ /* 0x000fe40003f05270 */
[----:B------:R-:W-:-:S11]  /*71b0*/  IADD3 R23, PT, PT, R7, R15, R23 ;  /* 0x0000000f07177210 */ /* 0x000fd60007ffe017 */
[----:B------:R-:W-:Y:S05]  /*71c0*/  WARPSYNC.COLLECTIVE R0, `(.L_x_167) ;  /* 0x0000000000087348 */ /* 0x000fea0003c00000 */
[----:B------:R-:W-:Y:S01]  /*71d0*/  VOTE.ALL P0, P0 ;  /* 0x0000000000ff7806 */ /* 0x000fe20000000000 */
[----:B------:R-:W-:-:S12]  /*71e0*/  ENDCOLLECTIVE ;  /* 0x000000000000791b */ /* 0x000fd80003800000 */
.L_x_167:
[----:B------:R-:W-:Y:S05]  /*71f0*/  BRA `(.L_x_168) ;  /* 0xffffffdc004c7947 */ /* 0x000fea000383ffff */
        .weak           $__internal_0_$__cuda_sm3x_div_rn_noftz_f32_slowpath
        .type           $__internal_0_$__cuda_sm3x_div_rn_noftz_f32_slowpath,@function
        .size           $__internal_0_$__cuda_sm3x_div_rn_noftz_f32_slowpath,(.L_x_183 - $__internal_0_$__cuda_sm3x_div_rn_noftz_f32_slowpath)
$__internal_0_$__cuda_sm3x_div_rn_noftz_f32_slowpath:
[----:B------:R-:W-:Y:S01]  /*7200*/  SHF.R.U32.HI R21, RZ, 0x17, R2 ;  /* 0x00000017ff157819 */ /* 0x000fe20000011602 */
[----:B------:R-:W-:Y:S01]  /*7210*/  BSSY.RECONVERGENT B1, `(.L_x_169) ;  /* 0x0000062000017945 */ /* 0x000fe20003800200 */
[----:B------:R-:W-:Y:S02]  /*7220*/  SHF.R.U32.HI R22, RZ, 0x17, R0 ;  /* 0x00000017ff167819 */ /* 0x000fe40000011600 */
[----:B------:R-:W-:Y:S02]  /*7230*/  LOP3.LUT R21, R21, 0xff, RZ, 0xc0, !PT ;  /* 0x000000ff15157812 */ /* 0x000fe400078ec0ff */
[----:B------:R-:W-:-:S03]  /*7240*/  LOP3.LUT R22, R22, 0xff, RZ, 0xc0, !PT ;  /* 0x000000ff16167812 */ /* 0x000fc600078ec0ff */
[----:B------:R-:W-:Y:S02]  /*7250*/  VIADD R13, R21, 0xffffffff ;  /* 0xffffffff150d7836 */ /* 0x000fe40000000000 */
[----:B------:R-:W-:-:S03]  /*7260*/  VIADD R14, R22, 0xffffffff ;  /* 0xffffffff160e7836 */ /* 0x000fc60000000000 */
[----:B------:R-:W-:-:S04]  /*7270*/  ISETP.GT.U32.AND P0, PT, R13, 0xfd, PT ;  /* 0x000000fd0d00780c */ /* 0x000fc80003f04070 */
[----:B------:R-:W-:-:S13]  /*7280*/  ISETP.GT.U32.OR P0, PT, R14, 0xfd, P0 ;  /* 0x000000fd0e00780c */ /* 0x000fda0000704470 */
[----:B------:R-:W-:Y:S01]  /*7290*/  @!P0 IMAD.MOV.U32 R15, RZ, RZ, RZ ;  /* 0x000000ffff0f8224 */ /* 0x000fe200078e00ff */
[----:B------:R-:W-:Y:S06]  /*72a0*/  @!P0 BRA `(.L_x_170) ;  /* 0x00000000005c8947 */ /* 0x000fec0003800000 */
[----:B------:R-:W-:Y:S02]  /*72b0*/  FSETP.GTU.FTZ.AND P0, PT, |R0|, +INF , PT ;  /* 0x7f8000000000780b */ /* 0x000fe40003f1c200 */
[----:B------:R-:W-:-:S04]  /*72c0*/  FSETP.GTU.FTZ.AND P1, PT, |R2|, +INF , PT ;  /* 0x7f8000000200780b */ /* 0x000fc80003f3c200 */
[----:B------:R-:W-:-:S13]  /*72d0*/  PLOP3.LUT P0, PT, P0, P1, PT, 0xf8, 0x8f ;  /* 0x00000000008f781c */ /* 0x000fda0000703f70 */
[----:B------:R-:W-:Y:S05]  /*72e0*/  @P0 BRA `(.L_x_171) ;  /* 0x00000004004c0947 */ /* 0x000fea0003800000 */
[----:B------:R-:W-:-:S13]  /*72f0*/  LOP3.LUT P0, RZ, R2, 0x7fffffff, R0, 0xc8, !PT ;  /* 0x7fffffff02ff7812 */ /* 0x000fda000780c800 */
[----:B------:R-:W-:Y:S05]  /*7300*/  @!P0 BRA `(.L_x_172) ;  /* 0x00000004003c8947 */ /* 0x000fea0003800000 */
[----:B------:R-:W-:Y:S02]  /*7310*/  FSETP.NEU.FTZ.AND P1, PT, |R0|, +INF , PT ;  /* 0x7f8000000000780b */ /* 0x000fe40003f3d200 */
[----:B------:R-:W-:Y:S02]  /*7320*/  FSETP.NEU.FTZ.AND P3, PT, |R2|, +INF , PT ;  /* 0x7f8000000200780b */ /* 0x000fe40003f7d200 */
[----:B------:R-:W-:-:S11]  /*7330*/  FSETP.NEU.FTZ.AND P0, PT, |R0|, +INF , PT ;  /* 0x7f8000000000780b */ /* 0x000fd60003f1d200 */
[----:B------:R-:W-:Y:S05]  /*7340*/  @!P3 BRA !P1, `(.L_x_172) ;  /* 0x00000004002cb947 */ /* 0x000fea0004800000 */
[----:B------:R-:W-:-:S04]  /*7350*/  LOP3.LUT P1, RZ, R0, 0x7fffffff, RZ, 0xc0, !PT ;  /* 0x7fffffff00ff7812 */ /* 0x000fc8000782c0ff */
[----:B------:R-:W-:-:S13]  /*7360*/  PLOP3.LUT P1, PT, P3, P1, PT, 0x2f, 0xf2 ;  /* 0x0000000000f2781c */ /* 0x000fda0001f22577 */
[----:B------:R-:W-:Y:S05]  /*7370*/  @P1 BRA `(.L_x_173) ;  /* 0x0000000400181947 */ /* 0x000fea0003800000 */
[----:B------:R-:W-:-:S04]  /*7380*/  LOP3.LUT P1, RZ, R2, 0x7fffffff, RZ, 0xc0, !PT ;  /* 0x7fffffff02ff7812 */ /* 0x000fc8000782c0ff */
[----:B------:R-:W-:-:S13]  /*7390*/  PLOP3.LUT P0, PT, P0, P1, PT, 0x2f, 0xf2 ;  /* 0x0000000000f2781c */ /* 0x000fda0000702577 */
[----:B------:R-:W-:Y:S05]  /*73a0*/  @P0 BRA `(.L_x_174) ;  /* 0x0000000400000947 */ /* 0x000fea0003800000 */
[----:B------:R-:W-:Y:S02]  /*73b0*/  ISETP.GE.AND P0, PT, R14, RZ, PT ;  /* 0x000000ff0e00720c */ /* 0x000fe40003f06270 */
[----:B------:R-:W-:-:S11]  /*73c0*/  ISETP.GE.AND P1, PT, R13, RZ, PT ;  /* 0x000000ff0d00720c */ /* 0x000fd60003f26270 */
[----:B------:R-:W-:Y:S02]  /*73d0*/  @P0 IMAD.MOV.U32 R15, RZ, RZ, RZ ;  /* 0x000000ffff0f0224 */ /* 0x000fe400078e00ff */
[----:B------:R-:W-:Y:S01]  /*73e0*/  @!P0 FFMA R0, R0, 1.84467440737095516160e+19, RZ ;  /* 0x5f80000000008823 */ /* 0x000fe200000000ff */
[----:B------:R-:W-:Y:S02]  /*73f0*/  @!P0 IMAD.MOV.U32 R15, RZ, RZ, -0x40 ;  /* 0xffffffc0ff0f8424 */ /* 0x000fe400078e00ff */
[----:B------:R-:W-:Y:S02]  /*7400*/  @!P1 FFMA R2, R2, 1.84467440737095516160e+19, RZ ;  /* 0x5f80000002029823 */ /* 0x000fe400000000ff */
[----:B------:R-:W-:-:S07]  /*7410*/  @!P1 VIADD R15, R15, 0x40 ;  /* 0x000000400f0f9836 */ /* 0x000fce0000000000 */
.L_x_170:
[----:B------:R-:W-:Y:S01]  /*7420*/  LEA R13, R21, 0xc0800000, 0x17 ;  /* 0xc0800000150d7811 */ /* 0x000fe200078eb8ff */
[----:B------:R-:W-:Y:S01]  /*7430*/  VIADD R22, R22, 0xffffff81 ;  /* 0xffffff8116167836 */ /* 0x000fe20000000000 */
[----:B------:R-:W-:Y:S03]  /*7440*/  BSSY.RECONVERGENT B2, `(.L_x_175) ;  /* 0x0000035000027945 */ /* 0x000fe60003800200 */
[----:B------:R-:W-:Y:S01]  /*7450*/  IMAD.IADD R2, R2, 0x1, -R13 ;  /* 0x0000000102027824 */ /* 0x000fe200078e0a0d */
[C---:B------:R-:W-:Y:S01]  /*7460*/  IADD3 R21, PT, PT, R22.reuse, 0x7f, -R21 ;  /* 0x0000007f16157810 */ /* 0x040fe20007ffe815 */
[----:B------:R-:W-:Y:S02]  /*7470*/  IMAD R0, R22, -0x800000, R0 ;  /* 0xff80000016007824 */ /* 0x000fe400078e0200 */
[----:B------:R-:W0:Y:S01]  /*7480*/  MUFU.RCP R13, R2 ;  /* 0x00000002000d7308 */ /* 0x000e220000001000 */
[----:B------:R-:W-:Y:S01]  /*7490*/  FADD.FTZ R20, -R2, -RZ ;  /* 0x800000ff02147221 */ /* 0x000fe20000010100 */
[----:B------:R-:W-:-:S03]  /*74a0*/  IMAD.IADD R15, R21, 0x1, R15 ;  /* 0x00000001150f7824 */ /* 0x000fc600078e020f */
[----:B0-----:R-:W-:-:S04]  /*74b0*/  FFMA R2, R13, R20, 1 ;  /* 0x3f8000000d027423 */ /* 0x001fc80000000014 */
[----:B------:R-:W-:-:S04]  /*74c0*/  FFMA R13, R13, R2, R13 ;  /* 0x000000020d0d7223 */ /* 0x000fc8000000000d */
[----:B------:R-:W-:-:S04]  /*74d0*/  FFMA R14, R0, R13, RZ ;  /* 0x0000000d000e7223 */ /* 0x000fc800000000ff */
[----:B------:R-:W-:-:S04]  /*74e0*/  FFMA R2, R20, R14, R0 ;  /* 0x0000000e14027223 */ /* 0x000fc80000000000 */
[----:B------:R-:W-:-:S04]  /*74f0*/  FFMA R14, R13, R2, R14 ;  /* 0x000000020d0e7223 */ /* 0x000fc8000000000e */
[----:B------:R-:W-:-:S04]  /*7500*/  FFMA R20, R20, R14, R0 ;  /* 0x0000000e14147223 */ /* 0x000fc80000000000 */
[----:B------:R-:W-:-:S05]  /*7510*/  FFMA R0, R13, R20, R14 ;  /* 0x000000140d007223 */ /* 0x000fca000000000e */
[----:B------:R-:W-:-:S04]  /*7520*/  SHF.R.U32.HI R2, RZ, 0x17, R0 ;  /* 0x00000017ff027819 */ /* 0x000fc80000011600 */
[----:B------:R-:W-:-:S05]  /*7530*/  LOP3.LUT R2, R2, 0xff, RZ, 0xc0, !PT ;  /* 0x000000ff02027812 */ /* 0x000fca00078ec0ff */
[----:B------:R-:W-:-:S04]  /*7540*/  IMAD.IADD R2, R2, 0x1, R15 ;  /* 0x0000000102027824 */ /* 0x000fc800078e020f */
[----:B------:R-:W-:-:S05]  /*7550*/  VIADD R21, R2, 0xffffffff ;  /* 0xffffffff02157836 */ /* 0x000fca0000000000 */
[----:B------:R-:W-:-:S13]  /*7560*/  ISETP.GE.U32.AND P0, PT, R21, 0xfe, PT ;  /* 0x000000fe1500780c */ /* 0x000fda0003f06070 */
[----:B------:R-:W-:Y:S05]  /*7570*/  @!P0 BRA `(.L_x_176) ;  /* 0x0000000000808947 */ /* 0x000fea0003800000 */
[----:B------:R-:W-:-:S13]  /*7580*/  ISETP.GT.AND P0, PT, R2, 0xfe, PT ;  /* 0x000000fe0200780c */ /* 0x000fda0003f04270 */
[----:B------:R-:W-:Y:S05]  /*7590*/  @P0 BRA `(.L_x_177) ;  /* 0x00000000006c0947 */ /* 0x000fea0003800000 */
[----:B------:R-:W-:-:S13]  /*75a0*/  ISETP.GE.AND P0, PT, R2, 0x1, PT ;  /* 0x000000010200780c */ /* 0x000fda0003f06270 */
[----:B------:R-:W-:Y:S05]  /*75b0*/  @P0 BRA `(.L_x_178) ;  /* 0x0000000000740947 */ /* 0x000fea0003800000 */
[----:B------:R-:W-:Y:S02]  /*75c0*/  ISETP.GE.AND P0, PT, R2, -0x18, PT ;  /* 0xffffffe80200780c */ /* 0x000fe40003f06270 */
[----:B------:R-:W-:-:S11]  /*75d0*/  LOP3.LUT R0, R0, 0x80000000, RZ, 0xc0, !PT ;  /* 0x8000000000007812 */ /* 0x000fd600078ec0ff */
[----:B------:R-:W-:Y:S05]  /*75e0*/  @!P0 BRA `(.L_x_178) ;  /* 0x0000000000688947 */ /* 0x000fea0003800000 */
[CCC-:B------:R-:W-:Y:S01]  /*75f0*/  FFMA.RZ R15, R13.reuse, R20.reuse, R14.reuse ;  /* 0x000000140d0f7223 */ /* 0x1c0fe2000000c00e */
[CCC-:B------:R-:W-:Y:S01]  /*7600*/  FFMA.RP R21, R13.reuse, R20.reuse, R14.reuse ;  /* 0x000000140d157223 */ /* 0x1c0fe2000000800e */
[----:B------:R-:W-:Y:S01]  /*7610*/  FFMA.RM R20, R13, R20, R14 ;  /* 0x000000140d147223 */ /* 0x000fe2000000400e */
[C---:B------:R-:W-:Y:S01]  /*7620*/  VIADD R14, R2.reuse, 0x20 ;  /* 0x00000020020e7836 */ /* 0x040fe20000000000 */
[C---:B------:R-:W-:Y:S02]  /*7630*/  ISETP.NE.AND P3, PT, R2.reuse, RZ, PT ;  /* 0x000000ff0200720c */ /* 0x040fe40003f65270 */
[----:B------:R-:W-:Y:S02]  /*7640*/  LOP3.LUT R15, R15, 0x7fffff, RZ, 0xc0, !PT ;  /* 0x007fffff0f0f7812 */ /* 0x000fe400078ec0ff */
[----:B------:R-:W-:Y:S01]  /*7650*/  ISETP.NE.AND P1, PT, R2, RZ, PT ;  /* 0x000000ff0200720c */ /* 0x000fe20003f25270 */
[----:B------:R-:W-:Y:S01]  /*7660*/  IMAD.MOV R2, RZ, RZ, -R2 ;  /* 0x000000ffff027224 */ /* 0x000fe200078e0a02 */
[----:B------:R-:W-:-:S02]  /*7670*/  LOP3.LUT R13, R15, 0x800000, RZ, 0xfc, !PT ;  /* 0x008000000f0d7812 */ /* 0x000fc400078efcff */
[----:B------:R-:W-:Y:S02]  /*7680*/  FSETP.NEU.FTZ.AND P0, PT, R21, R20, PT ;  /* 0x000000141500720b */ /* 0x000fe40003f1d000 */
[----:B------:R-:W-:Y:S02]  /*7690*/  SHF.L.U32 R14, R13, R14, RZ ;  /* 0x0000000e0d0e7219 */ /* 0x000fe400000006ff */
[----:B------:R-:W-:Y:S02]  /*76a0*/  SEL R2, R2, RZ, P3 ;  /* 0x000000ff02027207 */ /* 0x000fe40001800000 */
[----:B------:R-:W-:Y:S02]  /*76b0*/  ISETP.NE.AND P1, PT, R14, RZ, P1 ;  /* 0x000000ff0e00720c */ /* 0x000fe40000f25270 */
[----:B------:R-:W-:Y:S02]  /*76c0*/  SHF.R.U32.HI R13, RZ, R2, R13 ;  /* 0x00000002ff0d7219 */ /* 0x000fe4000001160d */
[----:B------:R-:W-:-:S02]  /*76d0*/  PLOP3.LUT P0, PT, P0, P1, PT, 0xf8, 0x8f ;  /* 0x00000000008f781c */ /* 0x000fc40000703f70 */
[----:B------:R-:W-:Y:S02]  /*76e0*/  SHF.R.U32.HI R2, RZ, 0x1, R13 ;  /* 0x00000001ff027819 */ /* 0x000fe4000001160d */
[----:B------:R-:W-:-:S04]  /*76f0*/  SEL R14, RZ, 0x1, !P0 ;  /* 0x00000001ff0e7807 */ /* 0x000fc80004000000 */
[----:B------:R-:W-:-:S04]  /*7700*/  LOP3.LUT R14, R14, 0x1, R2, 0xf8, !PT ;  /* 0x000000010e0e7812 */ /* 0x000fc800078ef802 */
[----:B------:R-:W-:-:S05]  /*7710*/  LOP3.LUT R13, R14, R13, RZ, 0xc0, !PT ;  /* 0x0000000d0e0d7212 */ /* 0x000fca00078ec0ff */
[----:B------:R-:W-:-:S05]  /*7720*/  IMAD.IADD R2, R2, 0x1, R13 ;  /* 0x0000000102027824 */ /* 0x000fca00078e020d */
[----:B------:R-:W-:Y:S01]  /*7730*/  LOP3.LUT R0, R2, R0, RZ, 0xfc, !PT ;  /* 0x0000000002007212 */ /* 0x000fe200078efcff */
[----:B------:R-:W-:Y:S06]  /*7740*/  BRA `(.L_x_178) ;  /* 0x0000000000107947 */ /* 0x000fec0003800000 */
.L_x_177:
[----:B------:R-:W-:-:S04]  /*7750*/  LOP3.LUT R0, R0, 0x80000000, RZ, 0xc0, !PT ;  /* 0x8000000000007812 */ /* 0x000fc800078ec0ff */
[----:B------:R-:W-:Y:S01]  /*7760*/  LOP3.LUT R0, R0, 0x7f800000, RZ, 0xfc, !PT ;  /* 0x7f80000000007812 */ /* 0x000fe200078efcff */
[----:B------:R-:W-:Y:S06]  /*7770*/  BRA `(.L_x_178) ;  /* 0x0000000000047947 */ /* 0x000fec0003800000 */
.L_x_176:
[----:B------:R-:W-:-:S07]  /*7780*/  IMAD R0, R15, 0x800000, R0 ;  /* 0x008000000f007824 */ /* 0x000fce00078e0200 */
.L_x_178:
[----:B------:R-:W-:Y:S05]  /*7790*/  BSYNC.RECONVERGENT B2 ;  /* 0x0000000000027941 */ /* 0x000fea0003800200 */
.L_x_175:
[----:B------:R-:W-:Y:S05]  /*77a0*/  BRA `(.L_x_179) ;  /* 0x0000000000207947 */ /* 0x000fea0003800000 */
.L_x_174:
[----:B------:R-:W-:-:S04]  /*77b0*/  LOP3.LUT R0, R2, 0x80000000, R0, 0x48, !PT ;  /* 0x8000000002007812 */ /* 0x000fc800078e4800 */
[----:B------:R-:W-:Y:S01]  /*77c0*/  LOP3.LUT R0, R0, 0x7f800000, RZ, 0xfc, !PT ;  /* 0x7f80000000007812 */ /* 0x000fe200078efcff */
[----:B------:R-:W-:Y:S06]  /*77d0*/  BRA `(.L_x_179) ;  /* 0x0000000000147947 */ /* 0x000fec0003800000 */
.L_x_173:
[----:B------:R-:W-:Y:S01]  /*77e0*/  LOP3.LUT R0, R2, 0x80000000, R0, 0x48, !PT ;  /* 0x8000000002007812 */ /* 0x000fe200078e4800 */
[----:B------:R-:W-:Y:S06]  /*77f0*/  BRA `(.L_x_179) ;  /* 0x00000000000c7947 */ /* 0x000fec0003800000 */
.L_x_172:
[----:B------:R-:W0:Y:S01]  /*7800*/  MUFU.RSQ R0, -QNAN ;  /* 0xffc0000000007908 */ /* 0x000e220000001400 */
[----:B------:R-:W-:Y:S05]  /*7810*/  BRA `(.L_x_179) ;  /* 0x0000000000047947 */ /* 0x000fea0003800000 */
.L_x_171:
[----:B------:R-:W-:-:S07]  /*7820*/  FADD.FTZ R0, R0, R2 ;  /* 0x0000000200007221 */ /* 0x000fce0000010000 */
.L_x_179:
[----:B------:R-:W-:Y:S05]  /*7830*/  BSYNC.RECONVERGENT B1 ;  /* 0x0000000000017941 */ /* 0x000fea0003800200 */
.L_x_169:
[----:B------:R-:W-:Y:S02]  /*7840*/  IMAD.MOV.U32 R2, RZ, RZ, R3 ;  /* 0x000000ffff027224 */ /* 0x000fe400078e0003 */
[----:B------:R-:W-:-:S04]  /*7850*/  IMAD.MOV.U32 R3, RZ, RZ, 0x0 ;  /* 0x00000000ff037424 */ /* 0x000fc800078e00ff */
[----:B0-----:R-:W-:Y:S05]  /*7860*/  RET.REL.NODEC R2 `(_ZN3cub18CUB_300001_SM_10006detail6select23DeviceSelectSweepKernelINS2_10policy_hubIN4cuda3std3__45tupleIJ4int26float2EEENS0_8NullTypeEiLb0ELNS0_10SelectImplE1EE10Policy1000EN6thrust24THRUST_300001_SM_1000_NS12zip_iteratorINS8_IJNSH_10device_ptrIS9_EENSJ_ISA_EEEEEEEPSC_SN_PlNS0_13ScanTileStateIiLb1EEENS7_10__not_fn_tI12is_bad_matchEESC_iNS2_19streaming_context_tIlLb1EEELSD_1EEEvT0_T1_T2_T3_T4_T5_T6_T7_iT8_NS1_7vsmem_tE) ;  /* 0xffffff8402e47950 */ /* 0x001fea0003c3ffff */
.L_x_180:
[----:B------:R-:W-:-:S00]  /*7870*/  BRA `(.L_x_180) ;  /* 0xfffffffc00fc7947 */ /* 0x000fc0000383ffff */
[----:B------:R-:W-:-:S00]  /*7880*/  NOP ;  /* 0x0000000000007918 */ /* 0x000fc00000000000 */
[----:B------:R-:W-:-:S00]  /*7890*/  NOP ;  /* 0x0000000000007918 */ /* 0x000fc00000000000 */
[----:B------:R-:W-:-:S00]  /*78a0*/  NOP ;  /* 0x0000000000007918 */ /* 0x000fc00000000000 */
[----:B------:R-:W-:-:S00]  /*78b0*/  NOP ;  /* 0x0000000000007918 */ /* 0x000fc00000000000 */
[----:B------:R-:W-:-:S00]  /*78c0*/  NOP ;  /* 0x0000000000007918 */ /* 0x000fc00000000000 */
[----:B------:R-:W-:-:S00]  /*78d0*/  NOP ;  /* 0x0000000000007918 */ /* 0x000fc00000000000 */
[----:B------:R-:W-:-:S00]  /*78e0*/  NOP ;  /* 0x0000000000007918 */ /* 0x000fc00000000000 */
[----:B------:R-:W-:-:S00]  /*78f0*/  NOP ;  /* 0x0000000000007918 */ /* 0x000fc00000000000 */
.L_x_183:


//--------------------- .text._ZN3cub18CUB_300001_SM_10006detail4scan23DeviceCompactInitKernelINS0_13ScanTileStateIiLb1EEEPlEEvT_iT0_ --------------------------
	.section	.text._ZN3cub18CUB_300001_SM_10006detail4scan23DeviceCompactInitKernelINS0_13ScanTileStateIiLb1EEEPlEEvT_iT0_,"ax",@progbits
	.align	128
        .global         _ZN3cub18CUB_300001_SM_10006detail4scan23DeviceCompactInitKernelINS0_13ScanTileStateIiLb1EEEPlEEvT_iT0_
        .type           _ZN3cub18CUB_300001_SM_10006detail4scan23DeviceCompactInitKernelINS0_13ScanTileStateIiLb1EEEPlEEvT_iT0_,@function
        .size           _ZN3cub18CUB_300001_SM_10006detail4scan23DeviceCompactInitKernelINS0_13ScanTileStateIiLb1EEEPlEEvT_iT0_,(.L_x_185 - _ZN3cub18CUB_300001_SM_10006detail4scan23DeviceCompactInitKernelINS0_13ScanTileStateIiLb1EEEPlEEvT_iT0_)
        .other          _ZN3cub18CUB_300001_SM_10006detail4scan23DeviceCompactInitKernelINS0_13ScanTileStateIiLb1EEEPlEEvT_iT0_,@"STO_CUDA_ENTRY STV_DEFAULT"
_ZN3cub18CUB_300001_SM_10006detail4scan23DeviceCompactInitKernelINS0_13ScanTileStateIiLb1EEEPlEEvT_iT0_:
.text._ZN3cub18CUB_300001_SM_10006detail4scan23DeviceCompactInitKernelINS0_13ScanTileStateIiLb1EEEPlEEvT_iT0_:
[----:B------:R-:W-:Y:S01]  /*0000*/  LDC R1, c[0x0][0x37c] ;  /* 0x0000df00ff017b82 */ /* 0x000fe20000000800 */
[----:B------:R-:W0:Y:S07]  /*0010*/  S2R R0, SR_TID.X ;  /* 0x0000000000007919 */ /* 0x000e2e0000002100 */
[----:B------:R-:W1:Y:S01]  /*0020*/  S2UR UR6, SR_CTAID.X ;  /* 0x00000000000679c3 */ /* 0x000e620000002500 */
[----:B------:R-:W2:Y:S07]  /*0030*/  LDCU UR4, c[0x0][0x388] ;  /* 0x00007100ff0477ac */ /* 0x000eae0008000800 */
[----:B------:R-:W1:Y:S01]  /*0040*/  LDC R7, c[0x0][0x360] ;  /* 0x0000d800ff077b82 */ /* 0x000e620000000800 */
[C---:B0-----:R-:W-:Y:S01]  /*0050*/  ISETP.GT.U32.AND P0, PT, R0.reuse, 0x1f, PT ;  /* 0x0000001f0000780c */ /* 0x041fe20003f04070 */
[----:B-1----:R-:W-:Y:S01]  /*0060*/  IMAD R7, R7, UR6, R0 ;  /* 0x0000000607077c24 */ /* 0x002fe2000f8e0200 */
[----:B------:R-:W-:-:S02]  /*0070*/  LOP3.LUT P2, RZ, R0, UR6, RZ, 0xfc, !PT ;  /* 0x0000000600ff7c12 */ /* 0x000fc4000f84fcff */
[----:B------:R-:W-:Y:S02]  /*0080*/  ISETP.NE.OR P0, PT, RZ, UR6, P0 ;  /* 0x00000006ff007c0c */ /* 0x000fe40008705670 */
[----:B--2---:R-:W-:Y:S01]  /*0090*/  ISETP.GE.AND P1, PT, R7, UR4, PT ;  /* 0x0000000407007c0c */ /* 0x004fe2000bf26270 */
[----:B------:R-:W0:Y:S10]  /*00a0*/  LDCU.64 UR4, c[0x0][0x358] ;  /* 0x00006b00ff0477ac */ /* 0x000e340008000a00 */
[----:B------:R-:W1:Y:S02]  /*00b0*/  @!P0 LDC.64 R4, c[0x0][0x380] ;  /* 0x0000e000ff048b82 */ /* 0x000e640000000a00 */
[----:B------:R-:W-:-:S06]  /*00c0*/  @!P1 MOV R6, 0x63 ;  /* 0x0000006300069802 */ /* 0x000fcc0000000f00 */
[----:B------:R-:W2:Y:S01]  /*00d0*/  @!P1 LDC.64 R2, c[0x0][0x380] ;  /* 0x0000e000ff029b82 */ /* 0x000ea20000000a00 */
[----:B-1----:R-:W-:-:S04]  /*00e0*/  @!P0 IMAD.WIDE.U32 R4, R0, 0x8, R4 ;  /* 0x0000000800048825 */ /* 0x002fc800078e0004 */
[----:B--2---:R-:W-:-:S04]  /*00f0*/  @!P1 IMAD.WIDE R2, R7, 0x8, R2 ;  /* 0x0000000807029825 */ /* 0x004fc800078e0202 */
[----:B------:R-:W-:-:S05]  /*0100*/  IMAD.MOV.U32 R7, RZ, RZ, RZ ;  /* 0x000000ffff077224 */ /* 0x000fca00078e00ff */
[----:B0-----:R0:W-:Y:S04]  /*0110*/  @!P1 STG.E.64 desc[UR4][R2.64+0x100], R6 ;  /* 0x0001000602009986 */ /* 0x0011e8000c101b04 */
[----:B------:R0:W-:Y:S01]  /*0120*/  @!P0 STG.E.64 desc[UR4][R4.64], RZ ;  /* 0x000000ff04008986 */ /* 0x0001e2000c101b04 */
[----:B------:R-:W-:Y:S05]  /*0130*/  @P2 EXIT ;  /* 0x000000000000294d */ /* 0x000fea0003800000 */
[----:B0-----:R-:W0:Y:S02]  /*0140*/  LDC.64 R2, c[0x0][0x390] ;  /* 0x0000e400ff027b82 */ /* 0x001e240000000a00 */
[----:B0-----:R-:W-:Y:S01]  /*0150*/  STG.E.64 desc[UR4][R2.64], RZ ;  /* 0x000000ff02007986 */ /* 0x001fe2000c101b04 */
[----:B------:R-:W-:Y:S05]  /*0160*/  EXIT ;  /* 0x000000000000794d */ /* 0x000fea0003800000 */
.L_x_181:
        /* <DEDUP_REMOVED lines=9> */
.L_x_185:


//--------------------- .text._ZN3cub18CUB_300001_SM_10006detail11EmptyKernelIvEEvv --------------------------
	.section	.text._ZN3cub18CUB_300001_SM_10006detail11EmptyKernelIvEEvv,"ax",@progbits
	.align	128
        .global         _ZN3cub18CUB_300001_SM_10006detail11EmptyKernelIvEEvv
        .type           _ZN3cub18CUB_300001_SM_10006detail11EmptyKernelIvEEvv,@function
        .size           _ZN3cub18CUB_300001_SM_10006detail11EmptyKernelIvEEvv,(.L_x_186 - _ZN3cub18CUB_300001_SM_10006detail11EmptyKernelIvEEvv)
        .other          _ZN3cub18CUB_300001_SM_10006detail11EmptyKernelIvEEvv,@"STO_CUDA_ENTRY STV_DEFAULT"
_ZN3cub18CUB_300001_SM_10006detail11EmptyKernelIvEEvv:
.text._ZN3cub18CUB_300001_SM_10006detail11EmptyKernelIvEEvv:
[----:B------:R-:W-:Y:S01]  /*0000*/  LDC R1, c[0x0][0x37c] ;  /* 0x0000df00ff017b82 */ /* 0x000fe20000000800 */
[----:B------:R-:W-:Y:S05]  /*0010*/  EXIT ;  /* 0x000000000000794d */ /* 0x000fea0003800000 */
.L_x_182:
        /* <DEDUP_REMOVED lines=14> */
.L_x_186:


//--------------------- .nv.shared._ZN3cub18CUB_300001_SM_10006detail6select23DeviceSelectSweepKernelINS2_10policy_hubIN4cuda3std3__45tupleIJ4int26float2EEENS0_8NullTypeEiLb0ELNS0_10SelectImplE1EE10Policy1000EN6thrust24THRUST_300001_SM_1000_NS12zip_iteratorINS8_IJNSH_10device_ptrIS9_EENSJ_ISA_EEEEEEEPSC_SN_PlNS0_13ScanTileStateIiLb1EEENS7_10__not_fn_tI12is_bad_matchEESC_iNS2_19streaming_context_tIlLb1EEELSD_1EEEvT0_T1_T2_T3_T4_T5_T6_T7_iT8_NS1_7vsmem_tE --------------------------
	.section	.nv.shared._ZN3cub18CUB_300001_SM_10006detail6select23DeviceSelectSweepKernelINS2_10policy_hubIN4cuda3std3__45tupleIJ4int26float2EEENS0_8NullTypeEiLb0ELNS0_10SelectImplE1EE10Policy1000EN6thrust24THRUST_300001_SM_1000_NS12zip_iteratorINS8_IJNSH_10device_ptrIS9_EENSJ_ISA_EEEEEEEPSC_SN_PlNS0_13ScanTileStateIiLb1EEENS7_10__not_fn_tI12is_bad_matchEESC_iNS2_19streaming_context_tIlLb1EEELSD_1EEEvT0_T1_T2_T3_T4_T5_T6_T7_iT8_NS1_7vsmem_tE,"aw",@nobits
	.sectionflags	@""
	.align	16
.nv.shared._ZN3cub18CUB_300001_SM_10006detail6select23DeviceSelectSweepKernelINS2_10policy_hubIN4cuda3std3__45tupleIJ4int26float2EEENS0_8NullTypeEiLb0ELNS0_10SelectImplE1EE10Policy1000EN6thrust24THRUST_300001_SM_1000_NS12zip_iteratorINS8_IJNSH_10device_ptrIS9_EENSJ_ISA_EEEEEEEPSC_SN_PlNS0_13ScanTileStateIiLb1EEENS7_10__not_fn_tI12is_bad_matchEESC_iNS2_19streaming_context_tIlLb1EEELSD_1EEEvT0_T1_T2_T3_T4_T5_T6_T7_iT8_NS1_7vsmem_tE:
	.zero		5168


//--------------------- .nv.shared.reserved.0     --------------------------
	.section	.nv.shared.reserved.0,"aw",@nobits
	.weak		__nv_reservedSMEM_offset_0_alias
	.size		__nv_reservedSMEM_offset_0_alias, 0, 64
	.other		__nv_reservedSMEM_offset_0_alias,@"STO_CUDA_RESERVED_SHARED STV_DEFAULT"
__nv_reservedSMEM_offset_0_alias:
	.zero		0
	.zero		64


//--------------------- .nv.global                --------------------------
	.section	.nv.global,"aw",@nobits
.nv.global:
	.type		_ZN34_INTERNAL_01e3f73b_4_k_cu_aa58e6686thrust24THRUST_300001_SM_1000_NS3seqE,@object
	.size		_ZN34_INTERNAL_01e3f73b_4_k_cu_aa58e6686thrust24THRUST_300001_SM_1000_NS3seqE,(_ZN34_INTERNAL_01e3f73b_4_k_cu_aa58e6684cuda3std3__48in_placeE - _ZN34_INTERNAL_01e3f73b_4_k_cu_aa58e6686thrust24THRUST_300001_SM_1000_NS3seqE)
_ZN34_INTERNAL_01e3f73b_4_k_cu_aa58e6686thrust24THRUST_300001_SM_1000_NS3seqE:
	.zero		1
	.type		_ZN34_INTERNAL_01e3f73b_4_k_cu_aa58e6684cuda3std3__48in_placeE,@object
	.size		_ZN34_INTERNAL_01e3f73b_4_k_cu_aa58e6684cuda3std3__48in_placeE,(_ZN34_INTERNAL_01e3f73b_4_k_cu_aa58e6684cuda3std6ranges3__45__cpo4sizeE - _ZN34_INTERNAL_01e3f73b_4_k_cu_aa58e6684cuda3std3__48in_placeE)
_ZN34_INTERNAL_01e3f73b_4_k_cu_aa58e6684cuda3std3__48in_placeE:
	.zero		1
	.type		_ZN34_INTERNAL_01e3f73b_4_k_cu_aa58e6684cuda3std6ranges3__45__cpo4sizeE,@object
	.size		_ZN34_INTERNAL_01e3f73b_4_k_cu_aa58e6684cuda3std6ranges3__45__cpo4sizeE,(_ZN34_INTERNAL_01e3f73b_4_k_cu_aa58e6686thrust24THRUST_300001_SM_1000_NS12placeholders2_3E - _ZN34_INTERNAL_01e3f73b_4_k_cu_aa58e6684cuda3std6ranges3__45__cpo4sizeE)
_ZN34_INTERNAL_01e3f73b_4_k_cu_aa58e6684cuda3std6ranges3__45__cpo4sizeE:
	.zero		1
	.type		_ZN34_INTERNAL_01e3f73b_4_k_cu_aa58e6686thrust24THRUST_300001_SM_1000_NS12placeholders2_3E,@object
	.size		_ZN34_INTERNAL_01e3f73b_4_k_cu_aa58e6686thrust24THRUST_300001_SM_1000_NS12placeholders2_3E,(_ZN34_INTERNAL_01e3f73b_4_k_cu_aa58e6684cuda3std3__45__cpo6cbeginE - _ZN34_INTERNAL_01e3f73b_4_k_cu_aa58e6686thrust24THRUST_300001_SM_1000_NS12placeholders2_3E)
_ZN34_INTERNAL_01e3f73b_4_k_cu_aa58e6686thrust24THRUST_300001_SM_1000_NS12placeholders2_3E:
	.zero		1
	.type		_ZN34_INTERNAL_01e3f73b_4_k_cu_aa58e6684cuda3std3__45__cpo6cbeginE,@object
	.size		_ZN34_INTERNAL_01e3f73b_4_k_cu_aa58e6684cuda3std3__45__cpo6cbeginE,(_ZN34_INTERNAL_01e3f73b_4_k_cu_aa58e6684cuda3std6ranges3__45__cpo6cbeginE - _ZN34_INTERNAL_01e3f73b_4_k_cu_aa58e6684cuda3std3__45__cpo6cbeginE)
_ZN34_INTERNAL_01e3f73b_4_k_cu_aa58e6684cuda3std3__45__cpo6cbeginE:
	.zero		1
	.type		_ZN34_INTERNAL_01e3f73b_4_k_cu_aa58e6684cuda3std6ranges3__45__cpo6cbeginE,@object
	.size		_ZN34_INTERNAL_01e3f73b_4_k_cu_aa58e6684cuda3std6ranges3__45__cpo6cbeginE,(_ZN34_INTERNAL_01e3f73b_4_k_cu_aa58e6686thrust24THRUST_300001_SM_1000_NS12placeholders2_7E - _ZN34_INTERNAL_01e3f73b_4_k_cu_aa58e6684cuda3std6ranges3__45__cpo6cbeginE)
_ZN34_INTERNAL_01e3f73b_4_k_cu_aa58e6684cuda3std6ranges3__45__cpo6cbeginE:
	.zero		1
	.type		_ZN34_INTERNAL_01e3f73b_4_k_cu_aa58e6686thrust24THRUST_300001_SM_1000_NS12placeholders2_7E,@object
	.size		_ZN34_INTERNAL_01e3f73b_4_k_cu_aa58e6686thrust24THRUST_300001_SM_1000_NS12placeholders2_7E,(_ZN34_INTERNAL_01e3f73b_4_k_cu_aa58e6684cuda3std3__45__cpo7crbeginE - _ZN34_INTERNAL_01e3f73b_4_k_cu_aa58e6686thrust24THRUST_300001_SM_1000_NS12placeholders2_7E)
_ZN34_INTERNAL_01e3f73b_4_k_cu_aa58e6686thrust24THRUST_300001_SM_1000_NS12placeholders2_7E:
	.zero		1
	.type		_ZN34_INTERNAL_01e3f73b_4_k_cu_aa58e6684cuda3std3__45__cpo7crbeginE,@object
	.size		_ZN34_INTERNAL_01e3f73b_4_k_cu_aa58e6684cuda3std3__45__cpo7crbeginE,(_ZN34_INTERNAL_01e3f73b_4_k_cu_aa58e6684cuda3std6ranges3__45__cpo4nextE - _ZN34_INTERNAL_01e3f73b_4_k_cu_aa58e6684cuda3std3__45__cpo7crbeginE)
_ZN34_INTERNAL_01e3f73b_4_k_cu_aa58e6684cuda3std3__45__cpo7crbeginE:
	.zero		1
	.type		_ZN34_INTERNAL_01e3f73b_4_k_cu_aa58e6684cuda3std6ranges3__45__cpo4nextE,@object
	.size		_ZN34_INTERNAL_01e3f73b_4_k_cu_aa58e6684cuda3std6ranges3__45__cpo4nextE,(_ZN34_INTERNAL_01e3f73b_4_k_cu_aa58e6684cuda3std6ranges3__45__cpo4swapE - _ZN34_INTERNAL_01e3f73b_4_k_cu_aa58e6684cuda3std6ranges3__45__cpo4nextE)
_ZN34_INTERNAL_01e3f73b_4_k_cu_aa58e6684cuda3std6ranges3__45__cpo4nextE:
	.zero		1
	.type		_ZN34_INTERNAL_01e3f73b_4_k_cu_aa58e6684cuda3std6ranges3__45__cpo4swapE,@object
	.size		_ZN34_INTERNAL_01e3f73b_4_k_cu_aa58e6684cuda3std6ranges3__45__cpo4swapE,(_ZN34_INTERNAL_01e3f73b_4_k_cu_aa58e6686thrust24THRUST_300001_SM_1000_NS8cuda_cub10par_nosyncE - _ZN34_INTERNAL_01e3f73b_4_k_cu_aa58e6684cuda3std6ranges3__45__cpo4swapE)
_ZN34_INTERNAL_01e3f73b_4_k_cu_aa58e6684cuda3std6ranges3__45__cpo4swapE:
	.zero		1
	.type		_ZN34_INTERNAL_01e3f73b_4_k_cu_aa58e6686thrust24THRUST_300001_SM_1000_NS8cuda_cub10par_nosyncE,@object
	.size		_ZN34_INTERNAL_01e3f73b_4_k_cu_aa58e6686thrust24THRUST_300001_SM_1000_NS8cuda_cub10par_nosyncE,(_ZN34_INTERNAL_01e3f73b_4_k_cu_aa58e6686thrust24THRUST_300001_SM_1000_NS12placeholders2_9E - _ZN34_INTERNAL_01e3f73b_4_k_cu_aa58e6686thrust24THRUST_300001_SM_1000_NS8cuda_cub10par_nosyncE)
_ZN34_INTERNAL_01e3f73b_4_k_cu_aa58e6686thrust24THRUST_300001_SM_1000_NS8cuda_cub10par_nosyncE:
	.zero		1
	.type		_ZN34_INTERNAL_01e3f73b_4_k_cu_aa58e6686thrust24THRUST_300001_SM_1000_NS12placeholders2_9E,@object
	.size		_ZN34_INTERNAL_01e3f73b_4_k_cu_aa58e6686thrust24THRUST_300001_SM_1000_NS12placeholders2_9E,(_ZN34_INTERNAL_01e3f73b_4_k_cu_aa58e6684cuda3std3__436_GLOBAL__N__01e3f73b_4_k_cu_aa58e6686ignoreE - _ZN34_INTERNAL_01e3f73b_4_k_cu_aa58e6686thrust24THRUST_300001_SM_1000_NS12placeholders2_9E)
_ZN34_INTERNAL_01e3f73b_4_k_cu_aa58e6686thrust24THRUST_300001_SM_1000_NS12placeholders2_9E:
	.zero		1
	.type		_ZN34_INTERNAL_01e3f73b_4_k_cu_aa58e6684cuda3std3__436_GLOBAL__N__01e3f73b_4_k_cu_aa58e6686ignoreE,@object
	.size		_ZN34_INTERNAL_01e3f73b_4_k_cu_aa58e6684cuda3std3__436_GLOBAL__N__01e3f73b_4_k_cu_aa58e6686ignoreE,(_ZN34_INTERNAL_01e3f73b_4_k_cu_aa58e6684cuda3std6ranges3__45__cpo4dataE - _ZN34_INTERNAL_01e3f73b_4_k_cu_aa58e6684cuda3std3__436_GLOBAL__N__01e3f73b_4_k_cu_aa58e6686ignoreE)
_ZN34_INTERNAL_01e3f73b_4_k_cu_aa58e6684cuda3std3__436_GLOBAL__N__01e3f73b_4_k_cu_aa58e6686ignoreE:
	.zero		1
	.type		_ZN34_INTERNAL_01e3f73b_4_k_cu_aa58e6684cuda3std6ranges3__45__cpo4dataE,@object
	.size		_ZN34_INTERNAL_01e3f73b_4_k_cu_aa58e6684cuda3std6ranges3__45__cpo4dataE,(_ZN34_INTERNAL_01e3f73b_4_k_cu_aa58e6686thrust24THRUST_300001_SM_1000_NS12placeholders2_1E - _ZN34_INTERNAL_01e3f73b_4_k_cu_aa58e6684cuda3std6ranges3__45__cpo4dataE)
_ZN34_INTERNAL_01e3f73b_4_k_cu_aa58e6684cuda3std6ranges3__45__cpo4dataE:
	.zero		1
	.type		_ZN34_INTERNAL_01e3f73b_4_k_cu_aa58e6686thrust24THRUST_300001_SM_1000_NS12placeholders2_1E,@object
	.size		_ZN34_INTERNAL_01e3f73b_4_k_cu_aa58e6686thrust24THRUST_300001_SM_1000_NS12placeholders2_1E,(_ZN34_INTERNAL_01e3f73b_4_k_cu_aa58e6684cuda3std3__45__cpo5beginE - _ZN34_INTERNAL_01e3f73b_4_k_cu_aa58e6686thrust24THRUST_300001_SM_1000_NS12placeholders2_1E)
_ZN34_INTERNAL_01e3f73b_4_k_cu_aa58e6686thrust24THRUST_300001_SM_1000_NS12placeholders2_1E:
	.zero		1
	.type		_ZN34_INTERNAL_01e3f73b_4_k_cu_aa58e6684cuda3std3__45__cpo5beginE,@object
	.size		_ZN34_INTERNAL_01e3f73b_4_k_cu_aa58e6684cuda3std3__45__cpo5beginE,(_ZN34_INTERNAL_01e3f73b_4_k_cu_aa58e6684cuda3std6ranges3__45__cpo5beginE - _ZN34_INTERNAL_01e3f73b_4_k_cu_aa58e6684cuda3std3__45__cpo5beginE)
_ZN34_INTERNAL_01e3f73b_4_k_cu_aa58e6684cuda3std3__45__cpo5beginE:
	.zero		1
	.type		_ZN34_INTERNAL_01e3f73b_4_k_cu_aa58e6684cuda3std6ranges3__45__cpo5beginE,@object
	.size		_ZN34_INTERNAL_01e3f73b_4_k_cu_aa58e6684cuda3std6ranges3__45__cpo5beginE,(_ZN34_INTERNAL_01e3f73b_4_k_cu_aa58e6686thrust24THRUST_300001_SM_1000_NS12placeholders2_5E - _ZN34_INTERNAL_01e3f73b_4_k_cu_aa58e6684cuda3std6ranges3__45__cpo5beginE)
_ZN34_INTERNAL_01e3f73b_4_k_cu_aa58e6684cuda3std6ranges3__45__cpo5beginE:
	.zero		1
	.type		_ZN34_INTERNAL_01e3f73b_4_k_cu_aa58e6686thrust24THRUST_300001_SM_1000_NS12placeholders2_5E,@object
	.size		_ZN34_INTERNAL_01e3f73b_4_k_cu_aa58e6686thrust24THRUST_300001_SM_1000_NS12placeholders2_5E,(_ZN34_INTERNAL_01e3f73b_4_k_cu_aa58e6684cuda3std3__45__cpo6rbeginE - _ZN34_INTERNAL_01e3f73b_4_k_cu_aa58e6686thrust24THRUST_300001_SM_1000_NS12placeholders2_5E)
_ZN34_INTERNAL_01e3f73b_4_k_cu_aa58e6686thrust24THRUST_300001_SM_1000_NS12placeholders2_5E:
	.zero		1
	.type		_ZN34_INTERNAL_01e3f73b_4_k_cu_aa58e6684cuda3std3__45__cpo6rbeginE,@object
	.size		_ZN34_INTERNAL_01e3f73b_4_k_cu_aa58e6684cuda3std3__45__cpo6rbeginE,(_ZN34_INTERNAL_01e3f73b_4_k_cu_aa58e6684cuda3std6ranges3__45__cpo7advanceE - _ZN34_INTERNAL_01e3f73b_4_k_cu_aa58e6684cuda3std3__45__cpo6rbeginE)
_ZN34_INTERNAL_01e3f73b_4_k_cu_aa58e6684cuda3std3__45__cpo6rbeginE:
	.zero		1
	.type		_ZN34_INTERNAL_01e3f73b_4_k_cu_aa58e6684cuda3std6ranges3__45__cpo7advanceE,@object
	.size		_ZN34_INTERNAL_01e3f73b_4_k_cu_aa58e6684cuda3std6ranges3__45__cpo7advanceE,(_ZN34_INTERNAL_01e3f73b_4_k_cu_aa58e6684cuda3std3__47nulloptE - _ZN34_INTERNAL_01e3f73b_4_k_cu_aa58e6684cuda3std6ranges3__45__cpo7advanceE)
_ZN34_INTERNAL_01e3f73b_4_k_cu_aa58e6684cuda3std6ranges3__45__cpo7advanceE:
	.zero		1
	.type		_ZN34_INTERNAL_01e3f73b_4_k_cu_aa58e6684cuda3std3__47nulloptE,@object
	.size		_ZN34_INTERNAL_01e3f73b_4_k_cu_aa58e6684cuda3std3__47nulloptE,(_ZN34_INTERNAL_01e3f73b_4_k_cu_aa58e6684cuda3std6ranges3__45__cpo8distanceE - _ZN34_INTERNAL_01e3f73b_4_k_cu_aa58e6684cuda3std3__47nulloptE)
_ZN34_INTERNAL_01e3f73b_4_k_cu_aa58e6684cuda3std3__47nulloptE:
	.zero		1
	.type		_ZN34_INTERNAL_01e3f73b_4_k_cu_aa58e6684cuda3std6ranges3__45__cpo8distanceE,@object
	.size		_ZN34_INTERNAL_01e3f73b_4_k_cu_aa58e6684cuda3std6ranges3__45__cpo8distanceE,(_ZN34_INTERNAL_01e3f73b_4_k_cu_aa58e6686thrust24THRUST_300001_SM_1000_NS12placeholders3_10E - _ZN34_INTERNAL_01e3f73b_4_k_cu_aa58e6684cuda3std6ranges3__45__cpo8distanceE)
_ZN34_INTERNAL_01e3f73b_4_k_cu_aa58e6684cuda3std6ranges3__45__cpo8distanceE:
	.zero		1
	.type		_ZN34_INTERNAL_01e3f73b_4_k_cu_aa58e6686thrust24THRUST_300001_SM_1000_NS12placeholders3_10E,@object
	.size		_ZN34_INTERNAL_01e3f73b_4_k_cu_aa58e6686thrust24THRUST_300001_SM_1000_NS12placeholders3_10E,(_ZN34_INTERNAL_01e3f73b_4_k_cu_aa58e6684cuda3std3__419piecewise_constructE - _ZN34_INTERNAL_01e3f73b_4_k_cu_aa58e6686thrust24THRUST_300001_SM_1000_NS12placeholders3_10E)
_ZN34_INTERNAL_01e3f73b_4_k_cu_aa58e6686thrust24THRUST_300001_SM_1000_NS12placeholders3_10E:
	.zero		1
	.type		_ZN34_INTERNAL_01e3f73b_4_k_cu_aa58e6684cuda3std3__419piecewise_constructE,@object
	.size		_ZN34_INTERNAL_01e3f73b_4_k_cu_aa58e6684cuda3std3__419piecewise_constructE,(_ZN34_INTERNAL_01e3f73b_4_k_cu_aa58e6684cuda3std6ranges3__45__cpo5cdataE - _ZN34_INTERNAL_01e3f73b_4_k_cu_aa58e6684cuda3std3__419piecewise_constructE)
_ZN34_INTERNAL_01e3f73b_4_k_cu_aa58e6684cuda3std3__419piecewise_constructE:
	.zero		1
	.type		_ZN34_INTERNAL_01e3f73b_4_k_cu_aa58e6684cuda3std6ranges3__45__cpo5cdataE,@object
	.size		_ZN34_INTERNAL_01e3f73b_4_k_cu_aa58e6684cuda3std6ranges3__45__cpo5cdataE,(_ZN34_INTERNAL_01e3f73b_4_k_cu_aa58e6686thrust24THRUST_300001_SM_1000_NS12placeholders2_2E - _ZN34_INTERNAL_01e3f73b_4_k_cu_aa58e6684cuda3std6ranges3__45__cpo5cdataE)
_ZN34_INTERNAL_01e3f73b_4_k_cu_aa58e6684cuda3std6ranges3__45__cpo5cdataE:
	.zero		1
	.type		_ZN34_INTERNAL_01e3f73b_4_k_cu_aa58e6686thrust24THRUST_300001_SM_1000_NS12placeholders2_2E,@object
	.size		_ZN34_INTERNAL_01e3f73b_4_k_cu_aa58e6686thrust24THRUST_300001_SM_1000_NS12placeholders2_2E,(_ZN34_INTERNAL_01e3f73b_4_k_cu_aa58e6684cuda3std3__45__cpo3endE - _ZN34_INTERNAL_01e3f73b_4_k_cu_aa58e6686thrust24THRUST_300001_SM_1000_NS12placeholders2_2E)
_ZN34_INTERNAL_01e3f73b_4_k_cu_aa58e6686thrust24THRUST_300001_SM_1000_NS12placeholders2_2E:
	.zero		1
	.type		_ZN34_INTERNAL_01e3f73b_4_k_cu_aa58e6684cuda3std3__45__cpo3endE,@object
	.size		_ZN34_INTERNAL_01e3f73b_4_k_cu_aa58e6684cuda3std3__45__cpo3endE,(_ZN34_INTERNAL_01e3f73b_4_k_cu_aa58e6684cuda3std6ranges3__45__cpo3endE - _ZN34_INTERNAL_01e3f73b_4_k_cu_aa58e6684cuda3std3__45__cpo3endE)
_ZN34_INTERNAL_01e3f73b_4_k_cu_aa58e6684cuda3std3__45__cpo3endE:
	.zero		1
	.type		_ZN34_INTERNAL_01e3f73b_4_k_cu_aa58e6684cuda3std6ranges3__45__cpo3endE,@object
	.size		_ZN34_INTERNAL_01e3f73b_4_k_cu_aa58e6684cuda3std6ranges3__45__cpo3endE,(_ZN34_INTERNAL_01e3f73b_4_k_cu_aa58e6686thrust24THRUST_300001_SM_1000_NS12placeholders2_6E - _ZN34_INTERNAL_01e3f73b_4_k_cu_aa58e6684cuda3std6ranges3__45__cpo3endE)
_ZN34_INTERNAL_01e3f73b_4_k_cu_aa58e6684cuda3std6ranges3__45__cpo3endE:
	.zero		1
	.type		_ZN34_INTERNAL_01e3f73b_4_k_cu_aa58e6686thrust24THRUST_300001_SM_1000_NS12placeholders2_6E,@object
	.size		_ZN34_INTERNAL_01e3f73b_4_k_cu_aa58e6686thrust24THRUST_300001_SM_1000_NS12placeholders2_6E,(_ZN34_INTERNAL_01e3f73b_4_k_cu_aa58e6684cuda3std3__45__cpo4rendE - _ZN34_INTERNAL_01e3f73b_4_k_cu_aa58e6686thrust24THRUST_300001_SM_1000_NS12placeholders2_6E)
_ZN34_INTERNAL_01e3f73b_4_k_cu_aa58e6686thrust24THRUST_300001_SM_1000_NS12placeholders2_6E:
	.zero		1
	.type		_ZN34_INTERNAL_01e3f73b_4_k_cu_aa58e6684cuda3std3__45__cpo4rendE,@object
	.size		_ZN34_INTERNAL_01e3f73b_4_k_cu_aa58e6684cuda3std3__45__cpo4rendE,(_ZN34_INTERNAL_01e3f73b_4_k_cu_aa58e6684cuda3std6ranges3__45__cpo9iter_swapE - _ZN34_INTERNAL_01e3f73b_4_k_cu_aa58e6684cuda3std3__45__cpo4rendE)
_ZN34_INTERNAL_01e3f73b_4_k_cu_aa58e6684cuda3std3__45__cpo4rendE:
	.zero		1
	.type		_ZN34_INTERNAL_01e3f73b_4_k_cu_aa58e6684cuda3std6ranges3__45__cpo9iter_swapE,@object
	.size		_ZN34_INTERNAL_01e3f73b_4_k_cu_aa58e6684cuda3std6ranges3__45__cpo9iter_swapE,(_ZN34_INTERNAL_01e3f73b_4_k_cu_aa58e6684cuda3std3__48unexpectE - _ZN34_INTERNAL_01e3f73b_4_k_cu_aa58e6684cuda3std6ranges3__45__cpo9iter_swapE)
_ZN34_INTERNAL_01e3f73b_4_k_cu_aa58e6684cuda3std6ranges3__45__cpo9iter_swapE:
	.zero		1
	.type		_ZN34_INTERNAL_01e3f73b_4_k_cu_aa58e6684cuda3std3__48unexpectE,@object
	.size		_ZN34_INTERNAL_01e3f73b_4_k_cu_aa58e6684cuda3std3__48unexpectE,(_ZN34_INTERNAL_01e3f73b_4_k_cu_aa58e6686thrust24THRUST_300001_SM_1000_NS8cuda_cub3parE - _ZN34_INTERNAL_01e3f73b_4_k_cu_aa58e6684cuda3std3__48unexpectE)
_ZN34_INTERNAL_01e3f73b_4_k_cu_aa58e6684cuda3std3__48unexpectE:
	.zero		1
	.type		_ZN34_INTERNAL_01e3f73b_4_k_cu_aa58e6686thrust24THRUST_300001_SM_1000_NS8cuda_cub3parE,@object
	.size		_ZN34_INTERNAL_01e3f73b_4_k_cu_aa58e6686thrust24THRUST_300001_SM_1000_NS8cuda_cub3parE,(_ZN34_INTERNAL_01e3f73b_4_k_cu_aa58e6686thrust24THRUST_300001_SM_1000_NS12placeholders2_4E - _ZN34_INTERNAL_01e3f73b_4_k_cu_aa58e6686thrust24THRUST_300001_SM_1000_NS8cuda_cub3parE)
_ZN34_INTERNAL_01e3f73b_4_k_cu_aa58e6686thrust24THRUST_300001_SM_1000_NS8cuda_cub3parE:
	.zero		1
	.type		_ZN34_INTERNAL_01e3f73b_4_k_cu_aa58e6686thrust24THRUST_300001_SM_1000_NS12placeholders2_4E,@object
	.size		_ZN34_INTERNAL_01e3f73b_4_k_cu_aa58e6686thrust24THRUST_300001_SM_1000_NS12placeholders2_4E,(_ZN34_INTERNAL_01e3f73b_4_k_cu_aa58e6684cuda3std3__45__cpo4cendE - _ZN34_INTERNAL_01e3f73b_4_k_cu_aa58e6686thrust24THRUST_300001_SM_1000_NS12placeholders2_4E)
_ZN34_INTERNAL_01e3f73b_4_k_cu_aa58e6686thrust24THRUST_300001_SM_1000_NS12placeholders2_4E:
	.zero		1
	.type		_ZN34_INTERNAL_01e3f73b_4_k_cu_aa58e6684cuda3std3__45__cpo4cendE,@object
	.size		_ZN34_INTERNAL_01e3f73b_4_k_cu_aa58e6684cuda3std3__45__cpo4cendE,(_ZN34_INTERNAL_01e3f73b_4_k_cu_aa58e6684cuda3std6ranges3__45__cpo4cendE - _ZN34_INTERNAL_01e3f73b_4_k_cu_aa58e6684cuda3std3__45__cpo4cendE)
_ZN34_INTERNAL_01e3f73b_4_k_cu_aa58e6684cuda3std3__45__cpo4cendE:
	.zero		1
	.type		_ZN34_INTERNAL_01e3f73b_4_k_cu_aa58e6684cuda3std6ranges3__45__cpo4cendE,@object
	.size		_ZN34_INTERNAL_01e3f73b_4_k_cu_aa58e6684cuda3std6ranges3__45__cpo4cendE,(_ZN34_INTERNAL_01e3f73b_4_k_cu_aa58e6684cuda3std3__420unreachable_sentinelE - _ZN34_INTERNAL_01e3f73b_4_k_cu_aa58e6684cuda3std6ranges3__45__cpo4cendE)
_ZN34_INTERNAL_01e3f73b_4_k_cu_aa58e6684cuda3std6ranges3__45__cpo4cendE:
	.zero		1
	.type		_ZN34_INTERNAL_01e3f73b_4_k_cu_aa58e6684cuda3std3__420unreachable_sentinelE,@object
	.size		_ZN34_INTERNAL_01e3f73b_4_k_cu_aa58e6684cuda3std3__420unreachable_sentinelE,(_ZN34_INTERNAL_01e3f73b_4_k_cu_aa58e6684cuda3std6ranges3__45__cpo5ssizeE - _ZN34_INTERNAL_01e3f73b_4_k_cu_aa58e6684cuda3std3__420unreachable_sentinelE)
_ZN34_INTERNAL_01e3f73b_4_k_cu_aa58e6684cuda3std3__420unreachable_sentinelE:
	.zero		1
	.type		_ZN34_INTERNAL_01e3f73b_4_k_cu_aa58e6684cuda3std6ranges3__45__cpo5ssizeE,@object
	.size		_ZN34_INTERNAL_01e3f73b_4_k_cu_aa58e6684cuda3std6ranges3__45__cpo5ssizeE,(_ZN34_INTERNAL_01e3f73b_4_k_cu_aa58e6686thrust24THRUST_300001_SM_1000_NS12placeholders2_8E - _ZN34_INTERNAL_01e3f73b_4_k_cu_aa58e6684cuda3std6ranges3__45__cpo5ssizeE)
_ZN34_INTERNAL_01e3f73b_4_k_cu_aa58e6684cuda3std6ranges3__45__cpo5ssizeE:
	.zero		1
	.type		_ZN34_INTERNAL_01e3f73b_4_k_cu_aa58e6686thrust24THRUST_300001_SM_1000_NS12placeholders2_8E,@object
	.size		_ZN34_INTERNAL_01e3f73b_4_k_cu_aa58e6686thrust24THRUST_300001_SM_1000_NS12placeholders2_8E,(_ZN34_INTERNAL_01e3f73b_4_k_cu_aa58e6684cuda3std3__45__cpo5crendE - _ZN34_INTERNAL_01e3f73b_4_k_cu_aa58e6686thrust24THRUST_300001_SM_1000_NS12placeholders2_8E)
_ZN34_INTERNAL_01e3f73b_4_k_cu_aa58e6686thrust24THRUST_300001_SM_1000_NS12placeholders2_8E:
	.zero		1
	.type		_ZN34_INTERNAL_01e3f73b_4_k_cu_aa58e6684cuda3std3__45__cpo5crendE,@object
	.size		_ZN34_INTERNAL_01e3f73b_4_k_cu_aa58e6684cuda3std3__45__cpo5crendE,(_ZN34_INTERNAL_01e3f73b_4_k_cu_aa58e6684cuda3std6ranges3__45__cpo4prevE - _ZN34_INTERNAL_01e3f73b_4_k_cu_aa58e6684cuda3std3__45__cpo5crendE)
_ZN34_INTERNAL_01e3f73b_4_k_cu_aa58e6684cuda3std3__45__cpo5crendE:
	.zero		1
	.type		_ZN34_INTERNAL_01e3f73b_4_k_cu_aa58e6684cuda3std6ranges3__45__cpo4prevE,@object
	.size		_ZN34_INTERNAL_01e3f73b_4_k_cu_aa58e6684cuda3std6ranges3__45__cpo4prevE,(_ZN34_INTERNAL_01e3f73b_4_k_cu_aa58e6684cuda3std6ranges3__45__cpo9iter_moveE - _ZN34_INTERNAL_01e3f73b_4_k_cu_aa58e6684cuda3std6ranges3__45__cpo4prevE)
_ZN34_INTERNAL_01e3f73b_4_k_cu_aa58e6684cuda3std6ranges3__45__cpo4prevE:
	.zero		1
	.type		_ZN34_INTERNAL_01e3f73b_4_k_cu_aa58e6684cuda3std6ranges3__45__cpo9iter_moveE,@object
	.size		_ZN34_INTERNAL_01e3f73b_4_k_cu_aa58e6684cuda3std6ranges3__45__cpo9iter_moveE,(_ZN34_INTERNAL_01e3f73b_4_k_cu_aa58e6686thrust24THRUST_300001_SM_1000_NS6system6detail10sequential3seqE - _ZN34_INTERNAL_01e3f73b_4_k_cu_aa58e6684cuda3std6ranges3__45__cpo9iter_moveE)
_ZN34_INTERNAL_01e3f73b_4_k_cu_aa58e6684cuda3std6ranges3__45__cpo9iter_moveE:
	.zero		1
	.type		_ZN34_INTERNAL_01e3f73b_4_k_cu_aa58e6686thrust24THRUST_300001_SM_1000_NS6system6detail10sequential3seqE,@object
	.size		_ZN34_INTERNAL_01e3f73b_4_k_cu_aa58e6686thrust24THRUST_300001_SM_1000_NS6system6detail10sequential3seqE,(.L_31 - _ZN34_INTERNAL_01e3f73b_4_k_cu_aa58e6686thrust24THRUST_300001_SM_1000_NS6system6detail10sequential3seqE)
_ZN34_INTERNAL_01e3f73b_4_k_cu_aa58e6686thrust24THRUST_300001_SM_1000_NS6system6detail10sequential3seqE:
	.zero		1
.L_31:


//--------------------- .nv.constant0._ZN3cub18CUB_300001_SM_10006detail6select23DeviceSelectSweepKernelINS2_10policy_hubIN4cuda3std3__45tupleIJ4int26float2EEENS0_8NullTypeEiLb0ELNS0_10SelectImplE1EE10Policy1000EN6thrust24THRUST_300001_SM_1000_NS12zip_iteratorINS8_IJNSH_10device_ptrIS9_EENSJ_ISA_EEEEEEEPSC_SN_PlNS0_13ScanTileStateIiLb1EEENS7_10__not_fn_tI12is_bad_matchEESC_iNS2_19streaming_context_tIlLb1EEELSD_1EEEvT0_T1_T2_T3_T4_T5_T6_T7_iT8_NS1_7vsmem_tE --------------------------
	.section	.nv.constant0._ZN3cub18CUB_300001_SM_10006detail6select23DeviceSelectSweepKernelINS2_10policy_hubIN4cuda3std3__45tupleIJ4int26float2EEENS0_8NullTypeEiLb0ELNS0_10SelectImplE1EE10Policy1000EN6thrust24THRUST_300001_SM_1000_NS12zip_iteratorINS8_IJNSH_10device_ptrIS9_EENSJ_ISA_EEEEEEEPSC_SN_PlNS0_13ScanTileStateIiLb1EEENS7_10__not_fn_tI12is_bad_matchEESC_iNS2_19streaming_context_tIlLb1EEELSD_1EEEvT0_T1_T2_T3_T4_T5_T6_T7_iT8_NS1_7vsmem_tE,"a",@progbits
	.sectionflags	@""
	.align	4
.nv.constant0._ZN3cub18CUB_300001_SM_10006detail6select23DeviceSelectSweepKernelINS2_10policy_hubIN4cuda3std3__45tupleIJ4int26float2EEENS0_8NullTypeEiLb0ELNS0_10SelectImplE1EE10Policy1000EN6thrust24THRUST_300001_SM_1000_NS12zip_iteratorINS8_IJNSH_10device_ptrIS9_EENSJ_ISA_EEEEEEEPSC_SN_PlNS0_13ScanTileStateIiLb1EEENS7_10__not_fn_tI12is_bad_matchEESC_iNS2_19streaming_context_tIlLb1EEELSD_1EEEvT0_T1_T2_T3_T4_T5_T6_T7_iT8_NS1_7vsmem_tE:
	.zero		1016


//--------------------- .nv.constant0._ZN3cub18CUB_300001_SM_10006detail4scan23DeviceCompactInitKernelINS0_13ScanTileStateIiLb1EEEPlEEvT_iT0_ --------------------------
	.section	.nv.constant0._ZN3cub18CUB_300001_SM_10006detail4scan23DeviceCompactInitKernelINS0_13ScanTileStateIiLb1EEEPlEEvT_iT0_,"a",@progbits
	.sectionflags	@""
	.align	4
.nv.constant0._ZN3cub18CUB_300001_SM_10006detail4scan23DeviceCompactInitKernelINS0_13ScanTileStateIiLb1EEEPlEEvT_iT0_:
	.zero		920


//--------------------- .nv.constant0._ZN3cub18CUB_300001_SM_10006detail11EmptyKernelIvEEvv --------------------------
	.section	.nv.constant0._ZN3cub18CUB_300001_SM_10006detail11EmptyKernelIvEEvv,"a",@progbits
	.sectionflags	@""
	.align	4
.nv.constant0._ZN3cub18CUB_300001_SM_10006detail11EmptyKernelIvEEvv:
	.zero		896


//--------------------- SYMBOLS --------------------------

	.type		.nv.reservedSmem.offset0,@object
	.size		.nv.reservedSmem.offset0,0x4
	.type		.nv.reservedSmem.cap,@object
	.size		.nv.reservedSmem.cap,0x4
